







.version 5.0
.target sm_61
.address_size 64


.global .align 8 .b8 _ZTVSt9basic_iosIcSt11char_traitsIcEE[32];
.global .align 8 .b8 _ZTTSo[8];
.global .align 8 .b8 _ZTVSt15basic_streambufIcSt11char_traitsIcEE[128];
.global .align 8 .b8 _ZTVNSt7__cxx1115basic_stringbufIcSt11char_traitsIcESaIcEEE[128];
.global .align 8 .b8 _ZTTNSt7__cxx1119basic_ostringstreamIcSt11char_traitsIcESaIcEEE[8];
.global .align 8 .b8 _ZTVN10__cxxabiv119__pointer_type_infoE[8];
.global .align 8 .b8 _ZTVN10__cxxabiv120__function_type_infoE[8];
.global .align 8 .b8 _ZTVN10__cxxabiv117__class_type_infoE[8];
.global .align 8 .b8 _ZTVN10__cxxabiv120__si_class_type_infoE[8];
.global .align 8 .b8 _ZTVSt9exception[40];
.global .align 8 .b8 _ZTVN3c105ErrorE[40];
.global .align 8 .b8 _ZTVN3c1020intrusive_ptr_targetE[40];
.global .align 8 .b8 _ZTVN3c1011StorageImplE[40];
.global .align 8 .b8 _ZTVN6caffe28OperatorINS_11CUDAContextEEE[136];
.global .align 8 .b8 _ZTVN6caffe219SquaredL2DistanceOpIfNS_11CUDAContextEEE[136];
.global .align 8 .b8 _ZTVN6caffe227SquaredL2DistanceGradientOpIfNS_11CUDAContextEEE[136];
.global .align 8 .b8 _ZTVN6caffe212L1DistanceOpIfNS_11CUDAContextEEE[136];
.global .align 8 .b8 _ZTVN6caffe220L1DistanceGradientOpIfNS_11CUDAContextEEE[136];
.global .align 8 .b8 _ZTVN6caffe218CosineSimilarityOpIfNS_11CUDAContextEEE[136];
.global .align 8 .b8 _ZTVN6caffe226CosineSimilarityGradientOpIfNS_11CUDAContextEEE[136];
.global .align 8 .b8 _ZTVN6caffe212DotProductOpIfNS_11CUDAContextEEE[136];
.global .align 8 .b8 _ZTVN6caffe220DotProductGradientOpIfNS_11CUDAContextEEE[136];




.visible .entry _ZN6caffe270_GLOBAL__N__46_tmpxft_00006818_00000000_7_distance_op_cpp1_ii_09a8af1923SquaredL2DistanceKernelIfEEviiPKT_S4_PS2_(
.param .u32 _ZN6caffe270_GLOBAL__N__46_tmpxft_00006818_00000000_7_distance_op_cpp1_ii_09a8af1923SquaredL2DistanceKernelIfEEviiPKT_S4_PS2__param_0,
.param .u32 _ZN6caffe270_GLOBAL__N__46_tmpxft_00006818_00000000_7_distance_op_cpp1_ii_09a8af1923SquaredL2DistanceKernelIfEEviiPKT_S4_PS2__param_1,
.param .u64 _ZN6caffe270_GLOBAL__N__46_tmpxft_00006818_00000000_7_distance_op_cpp1_ii_09a8af1923SquaredL2DistanceKernelIfEEviiPKT_S4_PS2__param_2,
.param .u64 _ZN6caffe270_GLOBAL__N__46_tmpxft_00006818_00000000_7_distance_op_cpp1_ii_09a8af1923SquaredL2DistanceKernelIfEEviiPKT_S4_PS2__param_3,
.param .u64 _ZN6caffe270_GLOBAL__N__46_tmpxft_00006818_00000000_7_distance_op_cpp1_ii_09a8af1923SquaredL2DistanceKernelIfEEviiPKT_S4_PS2__param_4
)
{
.reg .pred %p<8>;
.reg .f32 %f<35>;
.reg .b32 %r<27>;
.reg .b64 %rd<16>;

	.shared .align 4 .b8 _ZN6caffe270_GLOBAL__N__46_tmpxft_00006818_00000000_7_distance_op_cpp1_ii_09a8af1923SquaredL2DistanceKernelIfEEviiPKT_S4_PS2_$__cuda_local_var_197051_61_non_const_temp_storage[24];

ld.param.u32 %r10, [_ZN6caffe270_GLOBAL__N__46_tmpxft_00006818_00000000_7_distance_op_cpp1_ii_09a8af1923SquaredL2DistanceKernelIfEEviiPKT_S4_PS2__param_0];
ld.param.u32 %r11, [_ZN6caffe270_GLOBAL__N__46_tmpxft_00006818_00000000_7_distance_op_cpp1_ii_09a8af1923SquaredL2DistanceKernelIfEEviiPKT_S4_PS2__param_1];
ld.param.u64 %rd5, [_ZN6caffe270_GLOBAL__N__46_tmpxft_00006818_00000000_7_distance_op_cpp1_ii_09a8af1923SquaredL2DistanceKernelIfEEviiPKT_S4_PS2__param_2];
ld.param.u64 %rd6, [_ZN6caffe270_GLOBAL__N__46_tmpxft_00006818_00000000_7_distance_op_cpp1_ii_09a8af1923SquaredL2DistanceKernelIfEEviiPKT_S4_PS2__param_3];
ld.param.u64 %rd7, [_ZN6caffe270_GLOBAL__N__46_tmpxft_00006818_00000000_7_distance_op_cpp1_ii_09a8af1923SquaredL2DistanceKernelIfEEviiPKT_S4_PS2__param_4];
mov.u32 %r25, %ctaid.x;
setp.ge.s32	%p2, %r25, %r10;
@%p2 bra BB0_12;

cvta.to.global.u64 %rd1, %rd7;
cvta.to.global.u64 %rd2, %rd6;
cvta.to.global.u64 %rd3, %rd5;
mov.u32 %r2, %tid.x;
shr.u32 %r12, %r2, 5;
mul.wide.u32 %rd8, %r12, 4;
mov.u64 %rd9, _ZN6caffe270_GLOBAL__N__46_tmpxft_00006818_00000000_7_distance_op_cpp1_ii_09a8af1923SquaredL2DistanceKernelIfEEviiPKT_S4_PS2_$__cuda_local_var_197051_61_non_const_temp_storage;
add.s64 %rd10, %rd9, %rd8;
add.s64 %rd4, %rd10, 4;
mov.u32 %r3, %nctaid.x;
mov.u32 %r4, %ntid.x;

	mov.u32 %r14, %laneid;


BB0_2:
mov.f32 %f33, 0f00000000;
setp.ge.s32	%p3, %r2, %r11;
@%p3 bra BB0_5;

mul.lo.s32 %r6, %r25, %r11;
mov.f32 %f33, 0f00000000;
mov.u32 %r26, %r2;

BB0_4:
mov.u32 %r7, %r26;
add.s32 %r13, %r7, %r6;
mul.wide.s32 %rd11, %r13, 4;
add.s64 %rd12, %rd3, %rd11;
add.s64 %rd13, %rd2, %rd11;
ld.global.f32 %f9, [%rd13];
ld.global.f32 %f10, [%rd12];
sub.f32 %f11, %f10, %f9;
fma.rn.f32 %f33, %f11, %f11, %f33;
add.s32 %r8, %r4, %r7;
setp.lt.s32	%p4, %r8, %r11;
mov.u32 %r26, %r8;
@%p4 bra BB0_4;

BB0_5:
mov.u32 %r15, 1;
mov.u32 %r24, 31;

	{ .reg .f32 r0; .reg .pred p; shfl.down.b32 r0|p, %f33, %r15, %r24; @p add.f32 r0, r0, %f33; mov.f32 %f12, r0;}

	mov.u32 %r17, 2;

	{ .reg .f32 r0; .reg .pred p; shfl.down.b32 r0|p, %f12, %r17, %r24; @p add.f32 r0, r0, %f12; mov.f32 %f15, r0;}

	mov.u32 %r19, 4;

	{ .reg .f32 r0; .reg .pred p; shfl.down.b32 r0|p, %f15, %r19, %r24; @p add.f32 r0, r0, %f15; mov.f32 %f18, r0;}

	mov.u32 %r21, 8;

	{ .reg .f32 r0; .reg .pred p; shfl.down.b32 r0|p, %f18, %r21, %r24; @p add.f32 r0, r0, %f18; mov.f32 %f21, r0;}

	mov.u32 %r23, 16;

	{ .reg .f32 r0; .reg .pred p; shfl.down.b32 r0|p, %f21, %r23, %r24; @p add.f32 r0, r0, %f21; mov.f32 %f34, r0;}

	setp.ne.s32	%p5, %r14, 0;
@%p5 bra BB0_7;

st.shared.f32 [%rd4], %f34;

BB0_7:
setp.eq.s32	%p1, %r2, 0;
bar.sync 0;
@!%p1 bra BB0_9;
bra.uni BB0_8;

BB0_8:
ld.shared.f32 %f27, [_ZN6caffe270_GLOBAL__N__46_tmpxft_00006818_00000000_7_distance_op_cpp1_ii_09a8af1923SquaredL2DistanceKernelIfEEviiPKT_S4_PS2_$__cuda_local_var_197051_61_non_const_temp_storage+8];
add.f32 %f28, %f34, %f27;
ld.shared.f32 %f29, [_ZN6caffe270_GLOBAL__N__46_tmpxft_00006818_00000000_7_distance_op_cpp1_ii_09a8af1923SquaredL2DistanceKernelIfEEviiPKT_S4_PS2_$__cuda_local_var_197051_61_non_const_temp_storage+12];
add.f32 %f30, %f29, %f28;
ld.shared.f32 %f31, [_ZN6caffe270_GLOBAL__N__46_tmpxft_00006818_00000000_7_distance_op_cpp1_ii_09a8af1923SquaredL2DistanceKernelIfEEviiPKT_S4_PS2_$__cuda_local_var_197051_61_non_const_temp_storage+16];
add.f32 %f34, %f31, %f30;

BB0_9:
bar.sync 0;
setp.ne.s32	%p6, %r2, 0;
@%p6 bra BB0_11;

mul.f32 %f32, %f34, 0f3F000000;
mul.wide.s32 %rd14, %r25, 4;
add.s64 %rd15, %rd1, %rd14;
st.global.f32 [%rd15], %f32;

BB0_11:
add.s32 %r25, %r3, %r25;
setp.lt.s32	%p7, %r25, %r10;
@%p7 bra BB0_2;

BB0_12:
ret;
}


.visible .entry _ZN6caffe270_GLOBAL__N__46_tmpxft_00006818_00000000_7_distance_op_cpp1_ii_09a8af1918StripedScaleKernelIfEEviiPKT_S4_PS2_(
.param .u32 _ZN6caffe270_GLOBAL__N__46_tmpxft_00006818_00000000_7_distance_op_cpp1_ii_09a8af1918StripedScaleKernelIfEEviiPKT_S4_PS2__param_0,
.param .u32 _ZN6caffe270_GLOBAL__N__46_tmpxft_00006818_00000000_7_distance_op_cpp1_ii_09a8af1918StripedScaleKernelIfEEviiPKT_S4_PS2__param_1,
.param .u64 _ZN6caffe270_GLOBAL__N__46_tmpxft_00006818_00000000_7_distance_op_cpp1_ii_09a8af1918StripedScaleKernelIfEEviiPKT_S4_PS2__param_2,
.param .u64 _ZN6caffe270_GLOBAL__N__46_tmpxft_00006818_00000000_7_distance_op_cpp1_ii_09a8af1918StripedScaleKernelIfEEviiPKT_S4_PS2__param_3,
.param .u64 _ZN6caffe270_GLOBAL__N__46_tmpxft_00006818_00000000_7_distance_op_cpp1_ii_09a8af1918StripedScaleKernelIfEEviiPKT_S4_PS2__param_4
)
{
.reg .pred %p<4>;
.reg .f32 %f<4>;
.reg .b32 %r<13>;
.reg .b64 %rd<26>;


ld.param.u32 %r3, [_ZN6caffe270_GLOBAL__N__46_tmpxft_00006818_00000000_7_distance_op_cpp1_ii_09a8af1918StripedScaleKernelIfEEviiPKT_S4_PS2__param_0];
ld.param.u32 %r2, [_ZN6caffe270_GLOBAL__N__46_tmpxft_00006818_00000000_7_distance_op_cpp1_ii_09a8af1918StripedScaleKernelIfEEviiPKT_S4_PS2__param_1];
ld.param.u64 %rd13, [_ZN6caffe270_GLOBAL__N__46_tmpxft_00006818_00000000_7_distance_op_cpp1_ii_09a8af1918StripedScaleKernelIfEEviiPKT_S4_PS2__param_2];
ld.param.u64 %rd14, [_ZN6caffe270_GLOBAL__N__46_tmpxft_00006818_00000000_7_distance_op_cpp1_ii_09a8af1918StripedScaleKernelIfEEviiPKT_S4_PS2__param_3];
ld.param.u64 %rd15, [_ZN6caffe270_GLOBAL__N__46_tmpxft_00006818_00000000_7_distance_op_cpp1_ii_09a8af1918StripedScaleKernelIfEEviiPKT_S4_PS2__param_4];
mov.u32 %r1, %ntid.x;
mov.u32 %r4, %ctaid.x;
mov.u32 %r5, %tid.x;
mad.lo.s32 %r6, %r1, %r4, %r5;
cvt.u64.u32	%rd24, %r6;
mul.lo.s32 %r7, %r2, %r3;
cvt.s64.s32	%rd2, %r7;
setp.ge.u64	%p1, %rd24, %rd2;
@%p1 bra BB1_6;

cvta.to.global.u64 %rd3, %rd15;
cvta.to.global.u64 %rd4, %rd13;
cvta.to.global.u64 %rd5, %rd14;
cvt.s64.s32	%rd6, %r2;
mov.u32 %r8, %nctaid.x;
mul.lo.s32 %r9, %r8, %r1;
cvt.u64.u32	%rd7, %r9;

BB1_2:
or.b64 %rd16, %rd24, %rd6;
and.b64 %rd17, %rd16, -4294967296;
setp.eq.s64	%p2, %rd17, 0;
@%p2 bra BB1_4;
bra.uni BB1_3;

BB1_4:
cvt.u32.u64	%r10, %rd6;
cvt.u32.u64	%r11, %rd24;
div.u32 %r12, %r11, %r10;
cvt.u64.u32	%rd25, %r12;
bra.uni BB1_5;

BB1_3:
div.u64 %rd25, %rd24, %rd6;

BB1_5:
cvt.s64.s32 %rd18, %rd25;
shl.b64 %rd19, %rd18, 2;
add.s64 %rd20, %rd4, %rd19;
ld.global.f32 %f1, [%rd20];
shl.b64 %rd21, %rd24, 2;
add.s64 %rd22, %rd5, %rd21;
ld.global.f32 %f2, [%rd22];
mul.f32 %f3, %f2, %f1;
add.s64 %rd23, %rd3, %rd21;
st.global.f32 [%rd23], %f3;
add.s64 %rd24, %rd7, %rd24;
setp.lt.u64	%p3, %rd24, %rd2;
@%p3 bra BB1_2;

BB1_6:
ret;
}


.visible .entry _ZN6caffe270_GLOBAL__N__46_tmpxft_00006818_00000000_7_distance_op_cpp1_ii_09a8af1916L1DistanceKernelIfEEviiPKT_S4_PS2_(
.param .u32 _ZN6caffe270_GLOBAL__N__46_tmpxft_00006818_00000000_7_distance_op_cpp1_ii_09a8af1916L1DistanceKernelIfEEviiPKT_S4_PS2__param_0,
.param .u32 _ZN6caffe270_GLOBAL__N__46_tmpxft_00006818_00000000_7_distance_op_cpp1_ii_09a8af1916L1DistanceKernelIfEEviiPKT_S4_PS2__param_1,
.param .u64 _ZN6caffe270_GLOBAL__N__46_tmpxft_00006818_00000000_7_distance_op_cpp1_ii_09a8af1916L1DistanceKernelIfEEviiPKT_S4_PS2__param_2,
.param .u64 _ZN6caffe270_GLOBAL__N__46_tmpxft_00006818_00000000_7_distance_op_cpp1_ii_09a8af1916L1DistanceKernelIfEEviiPKT_S4_PS2__param_3,
.param .u64 _ZN6caffe270_GLOBAL__N__46_tmpxft_00006818_00000000_7_distance_op_cpp1_ii_09a8af1916L1DistanceKernelIfEEviiPKT_S4_PS2__param_4
)
{
.reg .pred %p<8>;
.reg .f32 %f<35>;
.reg .b32 %r<27>;
.reg .b64 %rd<16>;

	.shared .align 4 .b8 _ZN6caffe270_GLOBAL__N__46_tmpxft_00006818_00000000_7_distance_op_cpp1_ii_09a8af1916L1DistanceKernelIfEEviiPKT_S4_PS2_$__cuda_local_var_197203_61_non_const_temp_storage[24];

ld.param.u32 %r10, [_ZN6caffe270_GLOBAL__N__46_tmpxft_00006818_00000000_7_distance_op_cpp1_ii_09a8af1916L1DistanceKernelIfEEviiPKT_S4_PS2__param_0];
ld.param.u32 %r11, [_ZN6caffe270_GLOBAL__N__46_tmpxft_00006818_00000000_7_distance_op_cpp1_ii_09a8af1916L1DistanceKernelIfEEviiPKT_S4_PS2__param_1];
ld.param.u64 %rd5, [_ZN6caffe270_GLOBAL__N__46_tmpxft_00006818_00000000_7_distance_op_cpp1_ii_09a8af1916L1DistanceKernelIfEEviiPKT_S4_PS2__param_2];
ld.param.u64 %rd6, [_ZN6caffe270_GLOBAL__N__46_tmpxft_00006818_00000000_7_distance_op_cpp1_ii_09a8af1916L1DistanceKernelIfEEviiPKT_S4_PS2__param_3];
ld.param.u64 %rd7, [_ZN6caffe270_GLOBAL__N__46_tmpxft_00006818_00000000_7_distance_op_cpp1_ii_09a8af1916L1DistanceKernelIfEEviiPKT_S4_PS2__param_4];
mov.u32 %r25, %ctaid.x;
setp.ge.s32	%p2, %r25, %r10;
@%p2 bra BB2_12;

cvta.to.global.u64 %rd1, %rd7;
cvta.to.global.u64 %rd2, %rd6;
cvta.to.global.u64 %rd3, %rd5;
mov.u32 %r2, %tid.x;
shr.u32 %r12, %r2, 5;
mul.wide.u32 %rd8, %r12, 4;
mov.u64 %rd9, _ZN6caffe270_GLOBAL__N__46_tmpxft_00006818_00000000_7_distance_op_cpp1_ii_09a8af1916L1DistanceKernelIfEEviiPKT_S4_PS2_$__cuda_local_var_197203_61_non_const_temp_storage;
add.s64 %rd10, %rd9, %rd8;
add.s64 %rd4, %rd10, 4;
mov.u32 %r3, %nctaid.x;
mov.u32 %r4, %ntid.x;

	mov.u32 %r14, %laneid;


BB2_2:
mov.f32 %f33, 0f00000000;
setp.ge.s32	%p3, %r2, %r11;
@%p3 bra BB2_5;

mul.lo.s32 %r6, %r25, %r11;
mov.f32 %f33, 0f00000000;
mov.u32 %r26, %r2;

BB2_4:
mov.u32 %r7, %r26;
add.s32 %r13, %r7, %r6;
mul.wide.s32 %rd11, %r13, 4;
add.s64 %rd12, %rd3, %rd11;
add.s64 %rd13, %rd2, %rd11;
ld.global.f32 %f9, [%rd13];
ld.global.f32 %f10, [%rd12];
sub.f32 %f11, %f10, %f9;
abs.f32 %f12, %f11;
add.f32 %f33, %f33, %f12;
add.s32 %r8, %r4, %r7;
setp.lt.s32	%p4, %r8, %r11;
mov.u32 %r26, %r8;
@%p4 bra BB2_4;

BB2_5:
mov.u32 %r15, 1;
mov.u32 %r24, 31;

	{ .reg .f32 r0; .reg .pred p; shfl.down.b32 r0|p, %f33, %r15, %r24; @p add.f32 r0, r0, %f33; mov.f32 %f13, r0;}

	mov.u32 %r17, 2;

	{ .reg .f32 r0; .reg .pred p; shfl.down.b32 r0|p, %f13, %r17, %r24; @p add.f32 r0, r0, %f13; mov.f32 %f16, r0;}

	mov.u32 %r19, 4;

	{ .reg .f32 r0; .reg .pred p; shfl.down.b32 r0|p, %f16, %r19, %r24; @p add.f32 r0, r0, %f16; mov.f32 %f19, r0;}

	mov.u32 %r21, 8;

	{ .reg .f32 r0; .reg .pred p; shfl.down.b32 r0|p, %f19, %r21, %r24; @p add.f32 r0, r0, %f19; mov.f32 %f22, r0;}

	mov.u32 %r23, 16;

	{ .reg .f32 r0; .reg .pred p; shfl.down.b32 r0|p, %f22, %r23, %r24; @p add.f32 r0, r0, %f22; mov.f32 %f34, r0;}

	setp.ne.s32	%p5, %r14, 0;
@%p5 bra BB2_7;

st.shared.f32 [%rd4], %f34;

BB2_7:
setp.eq.s32	%p1, %r2, 0;
bar.sync 0;
@!%p1 bra BB2_9;
bra.uni BB2_8;

BB2_8:
ld.shared.f32 %f28, [_ZN6caffe270_GLOBAL__N__46_tmpxft_00006818_00000000_7_distance_op_cpp1_ii_09a8af1916L1DistanceKernelIfEEviiPKT_S4_PS2_$__cuda_local_var_197203_61_non_const_temp_storage+8];
add.f32 %f29, %f34, %f28;
ld.shared.f32 %f30, [_ZN6caffe270_GLOBAL__N__46_tmpxft_00006818_00000000_7_distance_op_cpp1_ii_09a8af1916L1DistanceKernelIfEEviiPKT_S4_PS2_$__cuda_local_var_197203_61_non_const_temp_storage+12];
add.f32 %f31, %f30, %f29;
ld.shared.f32 %f32, [_ZN6caffe270_GLOBAL__N__46_tmpxft_00006818_00000000_7_distance_op_cpp1_ii_09a8af1916L1DistanceKernelIfEEviiPKT_S4_PS2_$__cuda_local_var_197203_61_non_const_temp_storage+16];
add.f32 %f34, %f32, %f31;

BB2_9:
bar.sync 0;
setp.ne.s32	%p6, %r2, 0;
@%p6 bra BB2_11;

mul.wide.s32 %rd14, %r25, 4;
add.s64 %rd15, %rd1, %rd14;
st.global.f32 [%rd15], %f34;

BB2_11:
add.s32 %r25, %r3, %r25;
setp.lt.s32	%p7, %r25, %r10;
@%p7 bra BB2_2;

BB2_12:
ret;
}


.visible .entry _ZN6caffe270_GLOBAL__N__46_tmpxft_00006818_00000000_7_distance_op_cpp1_ii_09a8af1924L1DistanceGradientKernelIfEEviiPKT_S4_S4_PS2_S5_(
.param .u32 _ZN6caffe270_GLOBAL__N__46_tmpxft_00006818_00000000_7_distance_op_cpp1_ii_09a8af1924L1DistanceGradientKernelIfEEviiPKT_S4_S4_PS2_S5__param_0,
.param .u32 _ZN6caffe270_GLOBAL__N__46_tmpxft_00006818_00000000_7_distance_op_cpp1_ii_09a8af1924L1DistanceGradientKernelIfEEviiPKT_S4_S4_PS2_S5__param_1,
.param .u64 _ZN6caffe270_GLOBAL__N__46_tmpxft_00006818_00000000_7_distance_op_cpp1_ii_09a8af1924L1DistanceGradientKernelIfEEviiPKT_S4_S4_PS2_S5__param_2,
.param .u64 _ZN6caffe270_GLOBAL__N__46_tmpxft_00006818_00000000_7_distance_op_cpp1_ii_09a8af1924L1DistanceGradientKernelIfEEviiPKT_S4_S4_PS2_S5__param_3,
.param .u64 _ZN6caffe270_GLOBAL__N__46_tmpxft_00006818_00000000_7_distance_op_cpp1_ii_09a8af1924L1DistanceGradientKernelIfEEviiPKT_S4_S4_PS2_S5__param_4,
.param .u64 _ZN6caffe270_GLOBAL__N__46_tmpxft_00006818_00000000_7_distance_op_cpp1_ii_09a8af1924L1DistanceGradientKernelIfEEviiPKT_S4_S4_PS2_S5__param_5,
.param .u64 _ZN6caffe270_GLOBAL__N__46_tmpxft_00006818_00000000_7_distance_op_cpp1_ii_09a8af1924L1DistanceGradientKernelIfEEviiPKT_S4_S4_PS2_S5__param_6
)
{
.reg .pred %p<6>;
.reg .f32 %f<10>;
.reg .b32 %r<14>;
.reg .b64 %rd<32>;


ld.param.u32 %r3, [_ZN6caffe270_GLOBAL__N__46_tmpxft_00006818_00000000_7_distance_op_cpp1_ii_09a8af1924L1DistanceGradientKernelIfEEviiPKT_S4_S4_PS2_S5__param_0];
ld.param.u32 %r2, [_ZN6caffe270_GLOBAL__N__46_tmpxft_00006818_00000000_7_distance_op_cpp1_ii_09a8af1924L1DistanceGradientKernelIfEEviiPKT_S4_S4_PS2_S5__param_1];
ld.param.u64 %rd15, [_ZN6caffe270_GLOBAL__N__46_tmpxft_00006818_00000000_7_distance_op_cpp1_ii_09a8af1924L1DistanceGradientKernelIfEEviiPKT_S4_S4_PS2_S5__param_2];
ld.param.u64 %rd16, [_ZN6caffe270_GLOBAL__N__46_tmpxft_00006818_00000000_7_distance_op_cpp1_ii_09a8af1924L1DistanceGradientKernelIfEEviiPKT_S4_S4_PS2_S5__param_3];
ld.param.u64 %rd17, [_ZN6caffe270_GLOBAL__N__46_tmpxft_00006818_00000000_7_distance_op_cpp1_ii_09a8af1924L1DistanceGradientKernelIfEEviiPKT_S4_S4_PS2_S5__param_4];
ld.param.u64 %rd18, [_ZN6caffe270_GLOBAL__N__46_tmpxft_00006818_00000000_7_distance_op_cpp1_ii_09a8af1924L1DistanceGradientKernelIfEEviiPKT_S4_S4_PS2_S5__param_5];
ld.param.u64 %rd19, [_ZN6caffe270_GLOBAL__N__46_tmpxft_00006818_00000000_7_distance_op_cpp1_ii_09a8af1924L1DistanceGradientKernelIfEEviiPKT_S4_S4_PS2_S5__param_6];
mov.u32 %r1, %ntid.x;
mov.u32 %r4, %ctaid.x;
mov.u32 %r5, %tid.x;
mad.lo.s32 %r6, %r1, %r4, %r5;
cvt.u64.u32	%rd30, %r6;
mul.lo.s32 %r7, %r2, %r3;
cvt.s64.s32	%rd2, %r7;
setp.ge.u64	%p1, %rd30, %rd2;
@%p1 bra BB3_11;

cvta.to.global.u64 %rd3, %rd19;
cvta.to.global.u64 %rd4, %rd17;
cvt.s64.s32	%rd5, %r2;
mov.u32 %r8, %nctaid.x;
mul.lo.s32 %r9, %r8, %r1;
cvt.u64.u32	%rd6, %r9;
cvta.to.global.u64 %rd22, %rd15;
cvta.to.global.u64 %rd25, %rd16;
cvta.to.global.u64 %rd27, %rd18;

BB3_2:
or.b64 %rd20, %rd30, %rd5;
and.b64 %rd21, %rd20, -4294967296;
setp.eq.s64	%p2, %rd21, 0;
@%p2 bra BB3_4;
bra.uni BB3_3;

BB3_4:
cvt.u32.u64	%r10, %rd5;
cvt.u32.u64	%r11, %rd30;
div.u32 %r12, %r11, %r10;
cvt.u64.u32	%rd31, %r12;
bra.uni BB3_5;

BB3_3:
div.u64 %rd31, %rd30, %rd5;

BB3_5:
shl.b64 %rd23, %rd30, 2;
add.s64 %rd24, %rd22, %rd23;
add.s64 %rd26, %rd25, %rd23;
ld.global.f32 %f2, [%rd26];
ld.global.f32 %f3, [%rd24];
sub.f32 %f1, %f3, %f2;
setp.lt.f32	%p3, %f1, 0fAB8CBCCC;
add.s64 %rd11, %rd27, %rd23;
add.s64 %rd12, %rd3, %rd23;
cvt.s64.s32 %rd28, %rd31;
shl.b64 %rd29, %rd28, 2;
add.s64 %rd13, %rd4, %rd29;
@%p3 bra BB3_9;
bra.uni BB3_6;

BB3_9:
ld.global.f32 %f7, [%rd13];
neg.f32 %f8, %f7;
st.global.f32 [%rd11], %f8;
ld.global.f32 %f9, [%rd13];
st.global.f32 [%rd12], %f9;
bra.uni BB3_10;

BB3_6:
setp.gt.f32	%p4, %f1, 0f2B8CBCCC;
@%p4 bra BB3_8;
bra.uni BB3_7;

BB3_8:
ld.global.f32 %f4, [%rd13];
st.global.f32 [%rd11], %f4;
ld.global.f32 %f5, [%rd13];
neg.f32 %f6, %f5;
st.global.f32 [%rd12], %f6;
bra.uni BB3_10;

BB3_7:
mov.u32 %r13, 0;
st.global.u32 [%rd11], %r13;
st.global.u32 [%rd12], %r13;

BB3_10:
add.s64 %rd30, %rd6, %rd30;
setp.lt.u64	%p5, %rd30, %rd2;
@%p5 bra BB3_2;

BB3_11:
ret;
}


.visible .entry _ZN6caffe270_GLOBAL__N__46_tmpxft_00006818_00000000_7_distance_op_cpp1_ii_09a8af1916DotProductKernelIfEEviiPKT_S4_PS2_(
.param .u32 _ZN6caffe270_GLOBAL__N__46_tmpxft_00006818_00000000_7_distance_op_cpp1_ii_09a8af1916DotProductKernelIfEEviiPKT_S4_PS2__param_0,
.param .u32 _ZN6caffe270_GLOBAL__N__46_tmpxft_00006818_00000000_7_distance_op_cpp1_ii_09a8af1916DotProductKernelIfEEviiPKT_S4_PS2__param_1,
.param .u64 _ZN6caffe270_GLOBAL__N__46_tmpxft_00006818_00000000_7_distance_op_cpp1_ii_09a8af1916DotProductKernelIfEEviiPKT_S4_PS2__param_2,
.param .u64 _ZN6caffe270_GLOBAL__N__46_tmpxft_00006818_00000000_7_distance_op_cpp1_ii_09a8af1916DotProductKernelIfEEviiPKT_S4_PS2__param_3,
.param .u64 _ZN6caffe270_GLOBAL__N__46_tmpxft_00006818_00000000_7_distance_op_cpp1_ii_09a8af1916DotProductKernelIfEEviiPKT_S4_PS2__param_4
)
{
.reg .pred %p<8>;
.reg .f32 %f<35>;
.reg .b32 %r<27>;
.reg .b64 %rd<16>;

	.shared .align 4 .b8 _ZN6caffe270_GLOBAL__N__46_tmpxft_00006818_00000000_7_distance_op_cpp1_ii_09a8af1916DotProductKernelIfEEviiPKT_S4_PS2_$__cuda_local_var_197343_63_non_const_temp_storage[24];

ld.param.u32 %r10, [_ZN6caffe270_GLOBAL__N__46_tmpxft_00006818_00000000_7_distance_op_cpp1_ii_09a8af1916DotProductKernelIfEEviiPKT_S4_PS2__param_0];
ld.param.u32 %r11, [_ZN6caffe270_GLOBAL__N__46_tmpxft_00006818_00000000_7_distance_op_cpp1_ii_09a8af1916DotProductKernelIfEEviiPKT_S4_PS2__param_1];
ld.param.u64 %rd5, [_ZN6caffe270_GLOBAL__N__46_tmpxft_00006818_00000000_7_distance_op_cpp1_ii_09a8af1916DotProductKernelIfEEviiPKT_S4_PS2__param_2];
ld.param.u64 %rd6, [_ZN6caffe270_GLOBAL__N__46_tmpxft_00006818_00000000_7_distance_op_cpp1_ii_09a8af1916DotProductKernelIfEEviiPKT_S4_PS2__param_3];
ld.param.u64 %rd7, [_ZN6caffe270_GLOBAL__N__46_tmpxft_00006818_00000000_7_distance_op_cpp1_ii_09a8af1916DotProductKernelIfEEviiPKT_S4_PS2__param_4];
mov.u32 %r25, %ctaid.x;
setp.ge.s32	%p2, %r25, %r10;
@%p2 bra BB4_11;

cvta.to.global.u64 %rd1, %rd7;
cvta.to.global.u64 %rd2, %rd6;
cvta.to.global.u64 %rd3, %rd5;
mov.u32 %r2, %tid.x;
shr.u32 %r12, %r2, 5;
mul.wide.u32 %rd8, %r12, 4;
mov.u64 %rd9, _ZN6caffe270_GLOBAL__N__46_tmpxft_00006818_00000000_7_distance_op_cpp1_ii_09a8af1916DotProductKernelIfEEviiPKT_S4_PS2_$__cuda_local_var_197343_63_non_const_temp_storage;
add.s64 %rd10, %rd9, %rd8;
add.s64 %rd4, %rd10, 4;
mov.u32 %r3, %nctaid.x;
mov.u32 %r4, %ntid.x;

	mov.u32 %r14, %laneid;


BB4_2:
mul.lo.s32 %r6, %r25, %r11;
mov.f32 %f32, 0f00000000;
mov.f32 %f33, %f32;
setp.ge.s32	%p3, %r2, %r11;
mov.u32 %r26, %r2;
@%p3 bra BB4_4;

BB4_3:
mov.u32 %r7, %r26;
add.s32 %r13, %r7, %r6;
mul.wide.s32 %rd11, %r13, 4;
add.s64 %rd12, %rd3, %rd11;
add.s64 %rd13, %rd2, %rd11;
ld.global.f32 %f9, [%rd13];
ld.global.f32 %f10, [%rd12];
fma.rn.f32 %f33, %f10, %f9, %f33;
add.s32 %r8, %r4, %r7;
setp.lt.s32	%p4, %r8, %r11;
mov.u32 %r26, %r8;
mov.f32 %f32, %f33;
@%p4 bra BB4_3;

BB4_4:
mov.u32 %r15, 1;
mov.u32 %r24, 31;

	{ .reg .f32 r0; .reg .pred p; shfl.down.b32 r0|p, %f32, %r15, %r24; @p add.f32 r0, r0, %f32; mov.f32 %f11, r0;}

	mov.u32 %r17, 2;

	{ .reg .f32 r0; .reg .pred p; shfl.down.b32 r0|p, %f11, %r17, %r24; @p add.f32 r0, r0, %f11; mov.f32 %f14, r0;}

	mov.u32 %r19, 4;

	{ .reg .f32 r0; .reg .pred p; shfl.down.b32 r0|p, %f14, %r19, %r24; @p add.f32 r0, r0, %f14; mov.f32 %f17, r0;}

	mov.u32 %r21, 8;

	{ .reg .f32 r0; .reg .pred p; shfl.down.b32 r0|p, %f17, %r21, %r24; @p add.f32 r0, r0, %f17; mov.f32 %f20, r0;}

	mov.u32 %r23, 16;

	{ .reg .f32 r0; .reg .pred p; shfl.down.b32 r0|p, %f20, %r23, %r24; @p add.f32 r0, r0, %f20; mov.f32 %f34, r0;}

	setp.ne.s32	%p5, %r14, 0;
@%p5 bra BB4_6;

st.shared.f32 [%rd4], %f34;

BB4_6:
setp.eq.s32	%p1, %r2, 0;
bar.sync 0;
@!%p1 bra BB4_8;
bra.uni BB4_7;

BB4_7:
ld.shared.f32 %f26, [_ZN6caffe270_GLOBAL__N__46_tmpxft_00006818_00000000_7_distance_op_cpp1_ii_09a8af1916DotProductKernelIfEEviiPKT_S4_PS2_$__cuda_local_var_197343_63_non_const_temp_storage+8];
add.f32 %f27, %f34, %f26;
ld.shared.f32 %f28, [_ZN6caffe270_GLOBAL__N__46_tmpxft_00006818_00000000_7_distance_op_cpp1_ii_09a8af1916DotProductKernelIfEEviiPKT_S4_PS2_$__cuda_local_var_197343_63_non_const_temp_storage+12];
add.f32 %f29, %f28, %f27;
ld.shared.f32 %f30, [_ZN6caffe270_GLOBAL__N__46_tmpxft_00006818_00000000_7_distance_op_cpp1_ii_09a8af1916DotProductKernelIfEEviiPKT_S4_PS2_$__cuda_local_var_197343_63_non_const_temp_storage+16];
add.f32 %f34, %f30, %f29;

BB4_8:
bar.sync 0;
setp.ne.s32	%p6, %r2, 0;
@%p6 bra BB4_10;

mul.wide.s32 %rd14, %r25, 4;
add.s64 %rd15, %rd1, %rd14;
st.global.f32 [%rd15], %f34;

BB4_10:
add.s32 %r25, %r3, %r25;
setp.lt.s32	%p7, %r25, %r10;
@%p7 bra BB4_2;

BB4_11:
ret;
}


.visible .entry _ZN6caffe270_GLOBAL__N__46_tmpxft_00006818_00000000_7_distance_op_cpp1_ii_09a8af1910BatchedMulIfEEviiPKT_S4_PS2_(
.param .u32 _ZN6caffe270_GLOBAL__N__46_tmpxft_00006818_00000000_7_distance_op_cpp1_ii_09a8af1910BatchedMulIfEEviiPKT_S4_PS2__param_0,
.param .u32 _ZN6caffe270_GLOBAL__N__46_tmpxft_00006818_00000000_7_distance_op_cpp1_ii_09a8af1910BatchedMulIfEEviiPKT_S4_PS2__param_1,
.param .u64 _ZN6caffe270_GLOBAL__N__46_tmpxft_00006818_00000000_7_distance_op_cpp1_ii_09a8af1910BatchedMulIfEEviiPKT_S4_PS2__param_2,
.param .u64 _ZN6caffe270_GLOBAL__N__46_tmpxft_00006818_00000000_7_distance_op_cpp1_ii_09a8af1910BatchedMulIfEEviiPKT_S4_PS2__param_3,
.param .u64 _ZN6caffe270_GLOBAL__N__46_tmpxft_00006818_00000000_7_distance_op_cpp1_ii_09a8af1910BatchedMulIfEEviiPKT_S4_PS2__param_4
)
{
.reg .pred %p<4>;
.reg .f32 %f<4>;
.reg .b32 %r<13>;
.reg .b64 %rd<26>;


ld.param.u32 %r3, [_ZN6caffe270_GLOBAL__N__46_tmpxft_00006818_00000000_7_distance_op_cpp1_ii_09a8af1910BatchedMulIfEEviiPKT_S4_PS2__param_0];
ld.param.u32 %r2, [_ZN6caffe270_GLOBAL__N__46_tmpxft_00006818_00000000_7_distance_op_cpp1_ii_09a8af1910BatchedMulIfEEviiPKT_S4_PS2__param_1];
ld.param.u64 %rd13, [_ZN6caffe270_GLOBAL__N__46_tmpxft_00006818_00000000_7_distance_op_cpp1_ii_09a8af1910BatchedMulIfEEviiPKT_S4_PS2__param_2];
ld.param.u64 %rd14, [_ZN6caffe270_GLOBAL__N__46_tmpxft_00006818_00000000_7_distance_op_cpp1_ii_09a8af1910BatchedMulIfEEviiPKT_S4_PS2__param_3];
ld.param.u64 %rd15, [_ZN6caffe270_GLOBAL__N__46_tmpxft_00006818_00000000_7_distance_op_cpp1_ii_09a8af1910BatchedMulIfEEviiPKT_S4_PS2__param_4];
mov.u32 %r1, %ntid.x;
mov.u32 %r4, %ctaid.x;
mov.u32 %r5, %tid.x;
mad.lo.s32 %r6, %r1, %r4, %r5;
cvt.u64.u32	%rd24, %r6;
mul.lo.s32 %r7, %r2, %r3;
cvt.s64.s32	%rd2, %r7;
setp.ge.u64	%p1, %rd24, %rd2;
@%p1 bra BB5_6;

cvta.to.global.u64 %rd3, %rd15;
cvta.to.global.u64 %rd4, %rd14;
cvta.to.global.u64 %rd5, %rd13;
cvt.s64.s32	%rd6, %r2;
mov.u32 %r8, %nctaid.x;
mul.lo.s32 %r9, %r8, %r1;
cvt.u64.u32	%rd7, %r9;

BB5_2:
shl.b64 %rd16, %rd24, 2;
add.s64 %rd17, %rd5, %rd16;
ld.global.f32 %f1, [%rd17];
or.b64 %rd18, %rd24, %rd6;
and.b64 %rd19, %rd18, -4294967296;
setp.eq.s64	%p2, %rd19, 0;
@%p2 bra BB5_4;
bra.uni BB5_3;

BB5_4:
cvt.u32.u64	%r10, %rd6;
cvt.u32.u64	%r11, %rd24;
div.u32 %r12, %r11, %r10;
cvt.u64.u32	%rd25, %r12;
bra.uni BB5_5;

BB5_3:
div.u64 %rd25, %rd24, %rd6;

BB5_5:
shl.b64 %rd20, %rd25, 2;
add.s64 %rd21, %rd4, %rd20;
ld.global.f32 %f2, [%rd21];
mul.f32 %f3, %f1, %f2;
add.s64 %rd23, %rd3, %rd16;
st.global.f32 [%rd23], %f3;
add.s64 %rd24, %rd7, %rd24;
setp.lt.u64	%p3, %rd24, %rd2;
@%p3 bra BB5_2;

BB5_6:
ret;
}


.visible .entry _ZN6caffe270_GLOBAL__N__46_tmpxft_00006818_00000000_7_distance_op_cpp1_ii_09a8af1915Scale2AxpyScaleIfEEviPKT_S4_S4_PS2_(
.param .u32 _ZN6caffe270_GLOBAL__N__46_tmpxft_00006818_00000000_7_distance_op_cpp1_ii_09a8af1915Scale2AxpyScaleIfEEviPKT_S4_S4_PS2__param_0,
.param .u64 _ZN6caffe270_GLOBAL__N__46_tmpxft_00006818_00000000_7_distance_op_cpp1_ii_09a8af1915Scale2AxpyScaleIfEEviPKT_S4_S4_PS2__param_1,
.param .u64 _ZN6caffe270_GLOBAL__N__46_tmpxft_00006818_00000000_7_distance_op_cpp1_ii_09a8af1915Scale2AxpyScaleIfEEviPKT_S4_S4_PS2__param_2,
.param .u64 _ZN6caffe270_GLOBAL__N__46_tmpxft_00006818_00000000_7_distance_op_cpp1_ii_09a8af1915Scale2AxpyScaleIfEEviPKT_S4_S4_PS2__param_3,
.param .u64 _ZN6caffe270_GLOBAL__N__46_tmpxft_00006818_00000000_7_distance_op_cpp1_ii_09a8af1915Scale2AxpyScaleIfEEviPKT_S4_S4_PS2__param_4
)
{
.reg .pred %p<3>;
.reg .f32 %f<8>;
.reg .b32 %r<7>;
.reg .b64 %rd<20>;


ld.param.u64 %rd10, [_ZN6caffe270_GLOBAL__N__46_tmpxft_00006818_00000000_7_distance_op_cpp1_ii_09a8af1915Scale2AxpyScaleIfEEviPKT_S4_S4_PS2__param_1];
ld.param.u64 %rd11, [_ZN6caffe270_GLOBAL__N__46_tmpxft_00006818_00000000_7_distance_op_cpp1_ii_09a8af1915Scale2AxpyScaleIfEEviPKT_S4_S4_PS2__param_2];
ld.param.u64 %rd12, [_ZN6caffe270_GLOBAL__N__46_tmpxft_00006818_00000000_7_distance_op_cpp1_ii_09a8af1915Scale2AxpyScaleIfEEviPKT_S4_S4_PS2__param_3];
ld.param.u64 %rd13, [_ZN6caffe270_GLOBAL__N__46_tmpxft_00006818_00000000_7_distance_op_cpp1_ii_09a8af1915Scale2AxpyScaleIfEEviPKT_S4_S4_PS2__param_4];
mov.u32 %r1, %ntid.x;
mov.u32 %r2, %ctaid.x;
mov.u32 %r3, %tid.x;
mad.lo.s32 %r4, %r1, %r2, %r3;
cvt.u64.u32	%rd19, %r4;
ld.param.s32 %rd2, [_ZN6caffe270_GLOBAL__N__46_tmpxft_00006818_00000000_7_distance_op_cpp1_ii_09a8af1915Scale2AxpyScaleIfEEviPKT_S4_S4_PS2__param_0];
setp.ge.u64	%p1, %rd19, %rd2;
@%p1 bra BB6_3;

cvta.to.global.u64 %rd3, %rd13;
cvta.to.global.u64 %rd4, %rd12;
cvta.to.global.u64 %rd5, %rd11;
cvta.to.global.u64 %rd6, %rd10;
mov.u32 %r5, %nctaid.x;
mul.lo.s32 %r6, %r5, %r1;
cvt.u64.u32	%rd7, %r6;

BB6_2:
shl.b64 %rd14, %rd19, 2;
add.s64 %rd15, %rd5, %rd14;
ld.global.f32 %f1, [%rd15];
add.s64 %rd16, %rd6, %rd14;
ld.global.f32 %f2, [%rd16];
mul.f32 %f3, %f2, %f1;
neg.f32 %f4, %f3;
add.s64 %rd17, %rd4, %rd14;
ld.global.f32 %f5, [%rd17];
mul.f32 %f6, %f5, %f5;
div.rn.f32 %f7, %f4, %f6;
add.s64 %rd18, %rd3, %rd14;
st.global.f32 [%rd18], %f7;
add.s64 %rd19, %rd7, %rd19;
setp.lt.u64	%p2, %rd19, %rd2;
@%p2 bra BB6_2;

BB6_3:
ret;
}


.visible .entry _ZN6caffe270_GLOBAL__N__46_tmpxft_00006818_00000000_7_distance_op_cpp1_ii_09a8af1911BatchedAxpyIfEEviiPKT_S4_PS2_(
.param .u32 _ZN6caffe270_GLOBAL__N__46_tmpxft_00006818_00000000_7_distance_op_cpp1_ii_09a8af1911BatchedAxpyIfEEviiPKT_S4_PS2__param_0,
.param .u32 _ZN6caffe270_GLOBAL__N__46_tmpxft_00006818_00000000_7_distance_op_cpp1_ii_09a8af1911BatchedAxpyIfEEviiPKT_S4_PS2__param_1,
.param .u64 _ZN6caffe270_GLOBAL__N__46_tmpxft_00006818_00000000_7_distance_op_cpp1_ii_09a8af1911BatchedAxpyIfEEviiPKT_S4_PS2__param_2,
.param .u64 _ZN6caffe270_GLOBAL__N__46_tmpxft_00006818_00000000_7_distance_op_cpp1_ii_09a8af1911BatchedAxpyIfEEviiPKT_S4_PS2__param_3,
.param .u64 _ZN6caffe270_GLOBAL__N__46_tmpxft_00006818_00000000_7_distance_op_cpp1_ii_09a8af1911BatchedAxpyIfEEviiPKT_S4_PS2__param_4
)
{
.reg .pred %p<4>;
.reg .f32 %f<5>;
.reg .b32 %r<13>;
.reg .b64 %rd<26>;


ld.param.u32 %r3, [_ZN6caffe270_GLOBAL__N__46_tmpxft_00006818_00000000_7_distance_op_cpp1_ii_09a8af1911BatchedAxpyIfEEviiPKT_S4_PS2__param_0];
ld.param.u32 %r2, [_ZN6caffe270_GLOBAL__N__46_tmpxft_00006818_00000000_7_distance_op_cpp1_ii_09a8af1911BatchedAxpyIfEEviiPKT_S4_PS2__param_1];
ld.param.u64 %rd13, [_ZN6caffe270_GLOBAL__N__46_tmpxft_00006818_00000000_7_distance_op_cpp1_ii_09a8af1911BatchedAxpyIfEEviiPKT_S4_PS2__param_2];
ld.param.u64 %rd14, [_ZN6caffe270_GLOBAL__N__46_tmpxft_00006818_00000000_7_distance_op_cpp1_ii_09a8af1911BatchedAxpyIfEEviiPKT_S4_PS2__param_3];
ld.param.u64 %rd15, [_ZN6caffe270_GLOBAL__N__46_tmpxft_00006818_00000000_7_distance_op_cpp1_ii_09a8af1911BatchedAxpyIfEEviiPKT_S4_PS2__param_4];
mov.u32 %r1, %ntid.x;
mov.u32 %r4, %ctaid.x;
mov.u32 %r5, %tid.x;
mad.lo.s32 %r6, %r1, %r4, %r5;
cvt.u64.u32	%rd24, %r6;
mul.lo.s32 %r7, %r2, %r3;
cvt.s64.s32	%rd2, %r7;
setp.ge.u64	%p1, %rd24, %rd2;
@%p1 bra BB7_6;

cvta.to.global.u64 %rd3, %rd15;
cvta.to.global.u64 %rd4, %rd13;
cvta.to.global.u64 %rd5, %rd14;
cvt.s64.s32	%rd6, %r2;
mov.u32 %r8, %nctaid.x;
mul.lo.s32 %r9, %r8, %r1;
cvt.u64.u32	%rd7, %r9;

BB7_2:
shl.b64 %rd16, %rd24, 2;
add.s64 %rd17, %rd5, %rd16;
ld.global.f32 %f1, [%rd17];
or.b64 %rd18, %rd24, %rd6;
and.b64 %rd19, %rd18, -4294967296;
setp.eq.s64	%p2, %rd19, 0;
@%p2 bra BB7_4;
bra.uni BB7_3;

BB7_4:
cvt.u32.u64	%r10, %rd6;
cvt.u32.u64	%r11, %rd24;
div.u32 %r12, %r11, %r10;
cvt.u64.u32	%rd25, %r12;
bra.uni BB7_5;

BB7_3:
div.u64 %rd25, %rd24, %rd6;

BB7_5:
shl.b64 %rd20, %rd25, 2;
add.s64 %rd21, %rd4, %rd20;
ld.global.f32 %f2, [%rd21];
add.s64 %rd23, %rd3, %rd16;
ld.global.f32 %f3, [%rd23];
fma.rn.f32 %f4, %f1, %f2, %f3;
st.global.f32 [%rd23], %f4;
add.s64 %rd24, %rd7, %rd24;
setp.lt.u64	%p3, %rd24, %rd2;
@%p3 bra BB7_2;

BB7_6:
ret;
}


.visible .entry _ZN6caffe270_GLOBAL__N__46_tmpxft_00006818_00000000_7_distance_op_cpp1_ii_09a8af1924DotProductGradientKernelIfEEviiPKT_S4_S4_PS2_S5_(
.param .u32 _ZN6caffe270_GLOBAL__N__46_tmpxft_00006818_00000000_7_distance_op_cpp1_ii_09a8af1924DotProductGradientKernelIfEEviiPKT_S4_S4_PS2_S5__param_0,
.param .u32 _ZN6caffe270_GLOBAL__N__46_tmpxft_00006818_00000000_7_distance_op_cpp1_ii_09a8af1924DotProductGradientKernelIfEEviiPKT_S4_S4_PS2_S5__param_1,
.param .u64 _ZN6caffe270_GLOBAL__N__46_tmpxft_00006818_00000000_7_distance_op_cpp1_ii_09a8af1924DotProductGradientKernelIfEEviiPKT_S4_S4_PS2_S5__param_2,
.param .u64 _ZN6caffe270_GLOBAL__N__46_tmpxft_00006818_00000000_7_distance_op_cpp1_ii_09a8af1924DotProductGradientKernelIfEEviiPKT_S4_S4_PS2_S5__param_3,
.param .u64 _ZN6caffe270_GLOBAL__N__46_tmpxft_00006818_00000000_7_distance_op_cpp1_ii_09a8af1924DotProductGradientKernelIfEEviiPKT_S4_S4_PS2_S5__param_4,
.param .u64 _ZN6caffe270_GLOBAL__N__46_tmpxft_00006818_00000000_7_distance_op_cpp1_ii_09a8af1924DotProductGradientKernelIfEEviiPKT_S4_S4_PS2_S5__param_5,
.param .u64 _ZN6caffe270_GLOBAL__N__46_tmpxft_00006818_00000000_7_distance_op_cpp1_ii_09a8af1924DotProductGradientKernelIfEEviiPKT_S4_S4_PS2_S5__param_6
)
{
.reg .pred %p<4>;
.reg .f32 %f<6>;
.reg .b32 %r<13>;
.reg .b64 %rd<31>;


ld.param.u32 %r3, [_ZN6caffe270_GLOBAL__N__46_tmpxft_00006818_00000000_7_distance_op_cpp1_ii_09a8af1924DotProductGradientKernelIfEEviiPKT_S4_S4_PS2_S5__param_0];
ld.param.u32 %r2, [_ZN6caffe270_GLOBAL__N__46_tmpxft_00006818_00000000_7_distance_op_cpp1_ii_09a8af1924DotProductGradientKernelIfEEviiPKT_S4_S4_PS2_S5__param_1];
ld.param.u64 %rd15, [_ZN6caffe270_GLOBAL__N__46_tmpxft_00006818_00000000_7_distance_op_cpp1_ii_09a8af1924DotProductGradientKernelIfEEviiPKT_S4_S4_PS2_S5__param_2];
ld.param.u64 %rd16, [_ZN6caffe270_GLOBAL__N__46_tmpxft_00006818_00000000_7_distance_op_cpp1_ii_09a8af1924DotProductGradientKernelIfEEviiPKT_S4_S4_PS2_S5__param_3];
ld.param.u64 %rd17, [_ZN6caffe270_GLOBAL__N__46_tmpxft_00006818_00000000_7_distance_op_cpp1_ii_09a8af1924DotProductGradientKernelIfEEviiPKT_S4_S4_PS2_S5__param_4];
ld.param.u64 %rd18, [_ZN6caffe270_GLOBAL__N__46_tmpxft_00006818_00000000_7_distance_op_cpp1_ii_09a8af1924DotProductGradientKernelIfEEviiPKT_S4_S4_PS2_S5__param_5];
ld.param.u64 %rd19, [_ZN6caffe270_GLOBAL__N__46_tmpxft_00006818_00000000_7_distance_op_cpp1_ii_09a8af1924DotProductGradientKernelIfEEviiPKT_S4_S4_PS2_S5__param_6];
mov.u32 %r1, %ntid.x;
mov.u32 %r4, %ctaid.x;
mov.u32 %r5, %tid.x;
mad.lo.s32 %r6, %r1, %r4, %r5;
cvt.u64.u32	%rd29, %r6;
mul.lo.s32 %r7, %r2, %r3;
cvt.s64.s32	%rd2, %r7;
setp.ge.u64	%p1, %rd29, %rd2;
@%p1 bra BB8_6;

cvta.to.global.u64 %rd3, %rd19;
cvta.to.global.u64 %rd4, %rd15;
cvta.to.global.u64 %rd5, %rd18;
cvta.to.global.u64 %rd6, %rd16;
cvta.to.global.u64 %rd7, %rd17;
cvt.s64.s32	%rd8, %r2;
mov.u32 %r8, %nctaid.x;
mul.lo.s32 %r9, %r8, %r1;
cvt.u64.u32	%rd9, %r9;

BB8_2:
or.b64 %rd20, %rd29, %rd8;
and.b64 %rd21, %rd20, -4294967296;
setp.eq.s64	%p2, %rd21, 0;
@%p2 bra BB8_4;
bra.uni BB8_3;

BB8_4:
cvt.u32.u64	%r10, %rd8;
cvt.u32.u64	%r11, %rd29;
div.u32 %r12, %r11, %r10;
cvt.u64.u32	%rd30, %r12;
bra.uni BB8_5;

BB8_3:
div.u64 %rd30, %rd29, %rd8;

BB8_5:
shl.b64 %rd22, %rd29, 2;
add.s64 %rd23, %rd6, %rd22;
ld.global.f32 %f1, [%rd23];
shl.b64 %rd24, %rd30, 2;
add.s64 %rd25, %rd7, %rd24;
ld.global.f32 %f2, [%rd25];
mul.f32 %f3, %f2, %f1;
add.s64 %rd26, %rd5, %rd22;
st.global.f32 [%rd26], %f3;
add.s64 %rd27, %rd4, %rd22;
ld.global.f32 %f4, [%rd27];
mul.f32 %f5, %f2, %f4;
add.s64 %rd28, %rd3, %rd22;
st.global.f32 [%rd28], %f5;
add.s64 %rd29, %rd9, %rd29;
setp.lt.u64	%p3, %rd29, %rd2;
@%p3 bra BB8_2;

BB8_6:
ret;
}




// ===== COMPILED SASS (sm_100) =====

	.target	sm_100

	.elftype	@"ET_EXEC"


//--------------------- .note.nv.tkinfo           --------------------------
	.section	.note.nv.tkinfo,"",@"SHT_NOTE"
	.sectionflags	@"SHF_NOTE_NV_TKINFO"
	.tkinfo
        /*0018*/ 	.word	0x00000002
        /*0030*/ 	.string	""
        /*0030*/ 	.string	"ptxas"
        /*0030*/ 	.string	"Cuda compilation tools, release 13.0, V13.0.88"
        /*0030*/ 	.string	"Build cuda_13.0.r13.0/compiler.36424714_0"
        /*0030*/ 	.string	"-arch sm_100 "



//--------------------- .note.nv.cuinfo           --------------------------
	.section	.note.nv.cuinfo,"",@"SHT_NOTE"
	.sectionflags	@"SHF_NOTE_NV_CUINFO"
        /*0018*/ 	.short	0x0002
        /*001a*/ 	.short	0x003d
        /*001c*/ 	.short	0x0082
	.zero		2


//--------------------- .nv.info                  --------------------------
	.section	.nv.info,"",@"SHT_CUDA_INFO"
	.align	4


	//----- nvinfo : EIATTR_REGCOUNT
	.align		4
        /*0000*/ 	.byte	0x04, 0x2f
        /*0002*/ 	.short	(.L_23 - .L_22)
	.align		4
.L_22:
        /*0004*/ 	.word	index@(_ZN6caffe270_GLOBAL__N__46_tmpxft_00006818_00000000_7_distance_op_cpp1_ii_09a8af1923SquaredL2DistanceKernelIfEEviiPKT_S4_PS2_)
        /*0008*/ 	.word	0x00000013


	//----- nvinfo : EIATTR_FRAME_SIZE
	.align		4
.L_23:
        /*000c*/ 	.byte	0x04, 0x11
        /*000e*/ 	.short	(.L_25 - .L_24)
	.align		4
.L_24:
        /*0010*/ 	.word	index@(_ZN6caffe270_GLOBAL__N__46_tmpxft_00006818_00000000_7_distance_op_cpp1_ii_09a8af1923SquaredL2DistanceKernelIfEEviiPKT_S4_PS2_)
        /*0014*/ 	.word	0x00000000


	//----- nvinfo : EIATTR_REGCOUNT
	.align		4
.L_25:
        /*0018*/ 	.byte	0x04, 0x2f
        /*001a*/ 	.short	(.L_27 - .L_26)
	.align		4
.L_26:
        /*001c*/ 	.word	index@(_ZN6caffe270_GLOBAL__N__46_tmpxft_00006818_00000000_7_distance_op_cpp1_ii_09a8af1918StripedScaleKernelIfEEviiPKT_S4_PS2_)
        /*0020*/ 	.word	0x00000010


	//----- nvinfo : EIATTR_FRAME_SIZE
	.align		4
.L_27:
        /*0024*/ 	.byte	0x04, 0x11
        /*0026*/ 	.short	(.L_29 - .L_28)
	.align		4
.L_28:
        /*0028*/ 	.word	index@($__internal_5_$__cuda_sm20_div_u64)
        /*002c*/ 	.word	0x00000000


	//----- nvinfo : EIATTR_FRAME_SIZE
	.align		4
.L_29:
        /*0030*/ 	.byte	0x04, 0x11
        /*0032*/ 	.short	(.L_31 - .L_30)
	.align		4
.L_30:
        /*0034*/ 	.word	index@(_ZN6caffe270_GLOBAL__N__46_tmpxft_00006818_00000000_7_distance_op_cpp1_ii_09a8af1918StripedScaleKernelIfEEviiPKT_S4_PS2_)
        /*0038*/ 	.word	0x00000000


	//----- nvinfo : EIATTR_REGCOUNT
	.align		4
.L_31:
        /*003c*/ 	.byte	0x04, 0x2f
        /*003e*/ 	.short	(.L_33 - .L_32)
	.align		4
.L_32:
        /*0040*/ 	.word	index@(_ZN6caffe270_GLOBAL__N__46_tmpxft_00006818_00000000_7_distance_op_cpp1_ii_09a8af1916L1DistanceKernelIfEEviiPKT_S4_PS2_)
        /*0044*/ 	.word	0x00000013


	//----- nvinfo : EIATTR_FRAME_SIZE
	.align		4
.L_33:
        /*0048*/ 	.byte	0x04, 0x11
        /*004a*/ 	.short	(.L_35 - .L_34)
	.align		4
.L_34:
        /*004c*/ 	.word	index@(_ZN6caffe270_GLOBAL__N__46_tmpxft_00006818_00000000_7_distance_op_cpp1_ii_09a8af1916L1DistanceKernelIfEEviiPKT_S4_PS2_)
        /*0050*/ 	.word	0x00000000


	//----- nvinfo : EIATTR_REGCOUNT
	.align		4
.L_35:
        /*0054*/ 	.byte	0x04, 0x2f
        /*0056*/ 	.short	(.L_37 - .L_36)
	.align		4
.L_36:
        /*0058*/ 	.word	index@(_ZN6caffe270_GLOBAL__N__46_tmpxft_00006818_00000000_7_distance_op_cpp1_ii_09a8af1924L1DistanceGradientKernelIfEEviiPKT_S4_S4_PS2_S5_)
        /*005c*/ 	.word	0x00000012


	//----- nvinfo : EIATTR_FRAME_SIZE
	.align		4
.L_37:
        /*0060*/ 	.byte	0x04, 0x11
        /*0062*/ 	.short	(.L_39 - .L_38)
	.align		4
.L_38:
        /*0064*/ 	.word	index@($__internal_4_$__cuda_sm20_div_u64)
        /*0068*/ 	.word	0x00000000


	//----- nvinfo : EIATTR_FRAME_SIZE
	.align		4
.L_39:
        /*006c*/ 	.byte	0x04, 0x11
        /*006e*/ 	.short	(.L_41 - .L_40)
	.align		4
.L_40:
        /*0070*/ 	.word	index@(_ZN6caffe270_GLOBAL__N__46_tmpxft_00006818_00000000_7_distance_op_cpp1_ii_09a8af1924L1DistanceGradientKernelIfEEviiPKT_S4_S4_PS2_S5_)
        /*0074*/ 	.word	0x00000000


	//----- nvinfo : EIATTR_REGCOUNT
	.align		4
.L_41:
        /*0078*/ 	.byte	0x04, 0x2f
        /*007a*/ 	.short	(.L_43 - .L_42)
	.align		4
.L_42:
        /*007c*/ 	.word	index@(_ZN6caffe270_GLOBAL__N__46_tmpxft_00006818_00000000_7_distance_op_cpp1_ii_09a8af1916DotProductKernelIfEEviiPKT_S4_PS2_)
        /*0080*/ 	.word	0x00000012


	//----- nvinfo : EIATTR_FRAME_SIZE
	.align		4
.L_43:
        /*0084*/ 	.byte	0x04, 0x11
        /*0086*/ 	.short	(.L_45 - .L_44)
	.align		4
.L_44:
        /*0088*/ 	.word	index@(_ZN6caffe270_GLOBAL__N__46_tmpxft_00006818_00000000_7_distance_op_cpp1_ii_09a8af1916DotProductKernelIfEEviiPKT_S4_PS2_)
        /*008c*/ 	.word	0x00000000


	//----- nvinfo : EIATTR_REGCOUNT
	.align		4
.L_45:
        /*0090*/ 	.byte	0x04, 0x2f
        /*0092*/ 	.short	(.L_47 - .L_46)
	.align		4
.L_46:
        /*0094*/ 	.word	index@(_ZN6caffe270_GLOBAL__N__46_tmpxft_00006818_00000000_7_distance_op_cpp1_ii_09a8af1910BatchedMulIfEEviiPKT_S4_PS2_)
        /*0098*/ 	.word	0x00000014


	//----- nvinfo : EIATTR_FRAME_SIZE
	.align		4
.L_47:
        /*009c*/ 	.byte	0x04, 0x11
        /*009e*/ 	.short	(.L_49 - .L_48)
	.align		4
.L_48:
        /*00a0*/ 	.word	index@($__internal_3_$__cuda_sm20_div_u64)
        /*00a4*/ 	.word	0x00000000


	//----- nvinfo : EIATTR_FRAME_SIZE
	.align		4
.L_49:
        /*00a8*/ 	.byte	0x04, 0x11
        /*00aa*/ 	.short	(.L_51 - .L_50)
	.align		4
.L_50:
        /*00ac*/ 	.word	index@(_ZN6caffe270_GLOBAL__N__46_tmpxft_00006818_00000000_7_distance_op_cpp1_ii_09a8af1910BatchedMulIfEEviiPKT_S4_PS2_)
        /*00b0*/ 	.word	0x00000000


	//----- nvinfo : EIATTR_REGCOUNT
	.align		4
.L_51:
        /*00b4*/ 	.byte	0x04, 0x2f
        /*00b6*/ 	.short	(.L_53 - .L_52)
	.align		4
.L_52:
        /*00b8*/ 	.word	index@(_ZN6caffe270_GLOBAL__N__46_tmpxft_00006818_00000000_7_distance_op_cpp1_ii_09a8af1915Scale2AxpyScaleIfEEviPKT_S4_S4_PS2_)
        /*00bc*/ 	.word	0x00000012


	//----- nvinfo : EIATTR_FRAME_SIZE
	.align		4
.L_53:
        /*00c0*/ 	.byte	0x04, 0x11
        /*00c2*/ 	.short	(.L_55 - .L_54)
	.align		4
.L_54:
        /*00c4*/ 	.word	index@($__internal_2_$__cuda_sm3x_div_rn_noftz_f32_slowpath)
        /*00c8*/ 	.word	0x00000000


	//----- nvinfo : EIATTR_FRAME_SIZE
	.align		4
.L_55:
        /*00cc*/ 	.byte	0x04, 0x11
        /*00ce*/ 	.short	(.L_57 - .L_56)
	.align		4
.L_56:
        /*00d0*/ 	.word	index@(_ZN6caffe270_GLOBAL__N__46_tmpxft_00006818_00000000_7_distance_op_cpp1_ii_09a8af1915Scale2AxpyScaleIfEEviPKT_S4_S4_PS2_)
        /*00d4*/ 	.word	0x00000000


	//----- nvinfo : EIATTR_REGCOUNT
	.align		4
.L_57:
        /*00d8*/ 	.byte	0x04, 0x2f
        /*00da*/ 	.short	(.L_59 - .L_58)
	.align		4
.L_58:
        /*00dc*/ 	.word	index@(_ZN6caffe270_GLOBAL__N__46_tmpxft_00006818_00000000_7_distance_op_cpp1_ii_09a8af1911BatchedAxpyIfEEviiPKT_S4_PS2_)
        /*00e0*/ 	.word	0x00000014


	//----- nvinfo : EIATTR_FRAME_SIZE
	.align		4
.L_59:
        /*00e4*/ 	.byte	0x04, 0x11
        /*00e6*/ 	.short	(.L_61 - .L_60)
	.align		4
.L_60:
        /*00e8*/ 	.word	index@($__internal_1_$__cuda_sm20_div_u64)
        /*00ec*/ 	.word	0x00000000


	//----- nvinfo : EIATTR_FRAME_SIZE
	.align		4
.L_61:
        /*00f0*/ 	.byte	0x04, 0x11
        /*00f2*/ 	.short	(.L_63 - .L_62)
	.align		4
.L_62:
        /*00f4*/ 	.word	index@(_ZN6caffe270_GLOBAL__N__46_tmpxft_00006818_00000000_7_distance_op_cpp1_ii_09a8af1911BatchedAxpyIfEEviiPKT_S4_PS2_)
        /*00f8*/ 	.word	0x00000000


	//----- nvinfo : EIATTR_REGCOUNT
	.align		4
.L_63:
        /*00fc*/ 	.byte	0x04, 0x2f
        /*00fe*/ 	.short	(.L_65 - .L_64)
	.align		4
.L_64:
        /*0100*/ 	.word	index@(_ZN6caffe270_GLOBAL__N__46_tmpxft_00006818_00000000_7_distance_op_cpp1_ii_09a8af1924DotProductGradientKernelIfEEviiPKT_S4_S4_PS2_S5_)
        /*0104*/ 	.word	0x00000012


	//----- nvinfo : EIATTR_FRAME_SIZE
	.align		4
.L_65:
        /*0108*/ 	.byte	0x04, 0x11
        /*010a*/ 	.short	(.L_67 - .L_66)
	.align		4
.L_66:
        /*010c*/ 	.word	index@($__internal_0_$__cuda_sm20_div_u64)
        /*0110*/ 	.word	0x00000000


	//----- nvinfo : EIATTR_FRAME_SIZE
	.align		4
.L_67:
        /*0114*/ 	.byte	0x04, 0x11
        /*0116*/ 	.short	(.L_69 - .L_68)
	.align		4
.L_68:
        /*0118*/ 	.word	index@(_ZN6caffe270_GLOBAL__N__46_tmpxft_00006818_00000000_7_distance_op_cpp1_ii_09a8af1924DotProductGradientKernelIfEEviiPKT_S4_S4_PS2_S5_)
        /*011c*/ 	.word	0x00000000


	//----- nvinfo : EIATTR_MIN_STACK_SIZE
	.align		4
.L_69:
        /*0120*/ 	.byte	0x04, 0x12
        /*0122*/ 	.short	(.L_71 - .L_70)
	.align		4
.L_70:
        /*0124*/ 	.word	index@(_ZN6caffe270_GLOBAL__N__46_tmpxft_00006818_00000000_7_distance_op_cpp1_ii_09a8af1924DotProductGradientKernelIfEEviiPKT_S4_S4_PS2_S5_)
        /*0128*/ 	.word	0x00000000


	//----- nvinfo : EIATTR_MIN_STACK_SIZE
	.align		4
.L_71:
        /*012c*/ 	.byte	0x04, 0x12
        /*012e*/ 	.short	(.L_73 - .L_72)
	.align		4
.L_72:
        /*0130*/ 	.word	index@(_ZN6caffe270_GLOBAL__N__46_tmpxft_00006818_00000000_7_distance_op_cpp1_ii_09a8af1911BatchedAxpyIfEEviiPKT_S4_PS2_)
        /*0134*/ 	.word	0x00000000


	//----- nvinfo : EIATTR_MIN_STACK_SIZE
	.align		4
.L_73:
        /*0138*/ 	.byte	0x04, 0x12
        /*013a*/ 	.short	(.L_75 - .L_74)
	.align		4
.L_74:
        /*013c*/ 	.word	index@(_ZN6caffe270_GLOBAL__N__46_tmpxft_00006818_00000000_7_distance_op_cpp1_ii_09a8af1915Scale2AxpyScaleIfEEviPKT_S4_S4_PS2_)
        /*0140*/ 	.word	0x00000000


	//----- nvinfo : EIATTR_MIN_STACK_SIZE
	.align		4
.L_75:
        /*0144*/ 	.byte	0x04, 0x12
        /*0146*/ 	.short	(.L_77 - .L_76)
	.align		4
.L_76:
        /*0148*/ 	.word	index@(_ZN6caffe270_GLOBAL__N__46_tmpxft_00006818_00000000_7_distance_op_cpp1_ii_09a8af1910BatchedMulIfEEviiPKT_S4_PS2_)
        /*014c*/ 	.word	0x00000000


	//----- nvinfo : EIATTR_MIN_STACK_SIZE
	.align		4
.L_77:
        /*0150*/ 	.byte	0x04, 0x12
        /*0152*/ 	.short	(.L_79 - .L_78)
	.align		4
.L_78:
        /*0154*/ 	.word	index@(_ZN6caffe270_GLOBAL__N__46_tmpxft_00006818_00000000_7_distance_op_cpp1_ii_09a8af1916DotProductKernelIfEEviiPKT_S4_PS2_)
        /*0158*/ 	.word	0x00000000


	//----- nvinfo : EIATTR_MIN_STACK_SIZE
	.align		4
.L_79:
        /*015c*/ 	.byte	0x04, 0x12
        /*015e*/ 	.short	(.L_81 - .L_80)
	.align		4
.L_80:
        /*0160*/ 	.word	index@(_ZN6caffe270_GLOBAL__N__46_tmpxft_00006818_00000000_7_distance_op_cpp1_ii_09a8af1924L1DistanceGradientKernelIfEEviiPKT_S4_S4_PS2_S5_)
        /*0164*/ 	.word	0x00000000


	//----- nvinfo : EIATTR_MIN_STACK_SIZE
	.align		4
.L_81:
        /*0168*/ 	.byte	0x04, 0x12
        /*016a*/ 	.short	(.L_83 - .L_82)
	.align		4
.L_82:
        /*016c*/ 	.word	index@(_ZN6caffe270_GLOBAL__N__46_tmpxft_00006818_00000000_7_distance_op_cpp1_ii_09a8af1916L1DistanceKernelIfEEviiPKT_S4_PS2_)
        /*0170*/ 	.word	0x00000000


	//----- nvinfo : EIATTR_MIN_STACK_SIZE
	.align		4
.L_83:
        /*0174*/ 	.byte	0x04, 0x12
        /*0176*/ 	.short	(.L_85 - .L_84)
	.align		4
.L_84:
        /*0178*/ 	.word	index@(_ZN6caffe270_GLOBAL__N__46_tmpxft_00006818_00000000_7_distance_op_cpp1_ii_09a8af1918StripedScaleKernelIfEEviiPKT_S4_PS2_)
        /*017c*/ 	.word	0x00000000


	//----- nvinfo : EIATTR_MIN_STACK_SIZE
	.align		4
.L_85:
        /*0180*/ 	.byte	0x04, 0x12
        /*0182*/ 	.short	(.L_87 - .L_86)
	.align		4
.L_86:
        /*0184*/ 	.word	index@(_ZN6caffe270_GLOBAL__N__46_tmpxft_00006818_00000000_7_distance_op_cpp1_ii_09a8af1923SquaredL2DistanceKernelIfEEviiPKT_S4_PS2_)
        /*0188*/ 	.word	0x00000000
.L_87:


//--------------------- .nv.compat                --------------------------
	.section	.nv.compat,"",@"SHT_CUDA_COMPAT_INFO"
	.align	4
        /*0000*/ 	.byte	0x02, 0x09, 0x00, 0x00, 0x02, 0x02, 0x01, 0x00, 0x02, 0x05, 0x05, 0x00, 0x03, 0x07, 0x01, 0x01
        /*0010*/ 	.byte	0x02, 0x03, 0x00, 0x00, 0x02, 0x06, 0x01, 0x00, 0x04, 0x0b, 0x08, 0x00, 0x01, 0x00, 0x00, 0x00
        /*0020*/ 	.byte	0x00, 0x00, 0x00, 0x00


//--------------------- .nv.info._ZN6caffe270_GLOBAL__N__46_tmpxft_00006818_00000000_7_distance_op_cpp1_ii_09a8af1924DotProductGradientKernelIfEEviiPKT_S4_S4_PS2_S5_ --------------------------
	.section	.nv.info._ZN6caffe270_GLOBAL__N__46_tmpxft_00006818_00000000_7_distance_op_cpp1_ii_09a8af1924DotProductGradientKernelIfEEviiPKT_S4_S4_PS2_S5_,"",@"SHT_CUDA_INFO"
	.sectionflags	@""
	.align	4


	//----- nvinfo : EIATTR_CUDA_API_VERSION
	.align		4
        /*0000*/ 	.byte	0x04, 0x37
        /*0002*/ 	.short	(.L_89 - .L_88)
.L_88:
        /*0004*/ 	.word	0x00000082


	//----- nvinfo : EIATTR_KPARAM_INFO
	.align		4
.L_89:
        /*0008*/ 	.byte	0x04, 0x17
        /*000a*/ 	.short	(.L_91 - .L_90)
.L_90:
        /*000c*/ 	.word	0x00000000
        /*0010*/ 	.short	0x0006
        /*0012*/ 	.short	0x0028
        /*0014*/ 	.byte	0x00, 0xf0, 0x21, 0x00


	//----- nvinfo : EIATTR_KPARAM_INFO
	.align		4
.L_91:
        /*0018*/ 	.byte	0x04, 0x17
        /*001a*/ 	.short	(.L_93 - .L_92)
.L_92:
        /*001c*/ 	.word	0x00000000
        /*0020*/ 	.short	0x0005
        /*0022*/ 	.short	0x0020
        /*0024*/ 	.byte	0x00, 0xf0, 0x21, 0x00


	//----- nvinfo : EIATTR_KPARAM_INFO
	.align		4
.L_93:
        /*0028*/ 	.byte	0x04, 0x17
        /*002a*/ 	.short	(.L_95 - .L_94)
.L_94:
        /*002c*/ 	.word	0x00000000
        /*0030*/ 	.short	0x0004
        /*0032*/ 	.short	0x0018
        /*0034*/ 	.byte	0x00, 0xf0, 0x21, 0x00


	//----- nvinfo : EIATTR_KPARAM_INFO
	.align		4
.L_95:
        /*0038*/ 	.byte	0x04, 0x17
        /*003a*/ 	.short	(.L_97 - .L_96)
.L_96:
        /*003c*/ 	.word	0x00000000
        /*0040*/ 	.short	0x0003
        /*0042*/ 	.short	0x0010
        /*0044*/ 	.byte	0x00, 0xf0, 0x21, 0x00


	//----- nvinfo : EIATTR_KPARAM_INFO
	.align		4
.L_97:
        /*0048*/ 	.byte	0x04, 0x17
        /*004a*/ 	.short	(.L_99 - .L_98)
.L_98:
        /*004c*/ 	.word	0x00000000
        /*0050*/ 	.short	0x0002
        /*0052*/ 	.short	0x0008
        /*0054*/ 	.byte	0x00, 0xf0, 0x21, 0x00


	//----- nvinfo : EIATTR_KPARAM_INFO
	.align		4
.L_99:
        /*0058*/ 	.byte	0x04, 0x17
        /*005a*/ 	.short	(.L_101 - .L_100)
.L_100:
        /*005c*/ 	.word	0x00000000
        /*0060*/ 	.short	0x0001
        /*0062*/ 	.short	0x0004
        /*0064*/ 	.byte	0x00, 0xf0, 0x11, 0x00


	//----- nvinfo : EIATTR_KPARAM_INFO
	.align		4
.L_101:
        /*0068*/ 	.byte	0x04, 0x17
        /*006a*/ 	.short	(.L_103 - .L_102)
.L_102:
        /*006c*/ 	.word	0x00000000
        /*0070*/ 	.short	0x0000
        /*0072*/ 	.short	0x0000
        /*0074*/ 	.byte	0x00, 0xf0, 0x11, 0x00


	//----- nvinfo : EIATTR_SPARSE_MMA_MASK
	.align		4
.L_103:
        /*0078*/ 	.byte	0x03, 0x50
        /*007a*/ 	.short	0x0000


	//----- nvinfo : EIATTR_MAXREG_COUNT
	.align		4
        /*007c*/ 	.byte	0x03, 0x1b
        /*007e*/ 	.short	0x00ff


	//----- nvinfo : EIATTR_MERCURY_ISA_VERSION
	.align		4
        /*0080*/ 	.byte	0x03, 0x5f
        /*0082*/ 	.short	0x0101


	//----- nvinfo : EIATTR_VRC_CTA_INIT_COUNT
	.align		4
        /*0084*/ 	.byte	0x02, 0x4a
	.zero		1
	.zero		1


	//----- nvinfo : EIATTR_EXIT_INSTR_OFFSETS
	.align		4
        /*0088*/ 	.byte	0x04, 0x1c
        /*008a*/ 	.short	(.L_105 - .L_104)


	//   ....[0]....
.L_104:
        /*008c*/ 	.word	0x000000a0


	//   ....[1]....
        /*0090*/ 	.word	0x000004b0


	//----- nvinfo : EIATTR_CRS_STACK_SIZE
	.align		4
.L_105:
        /*0094*/ 	.byte	0x04, 0x1e
        /*0096*/ 	.short	(.L_107 - .L_106)
.L_106:
        /*0098*/ 	.word	0x00000000


	//----- nvinfo : EIATTR_CBANK_PARAM_SIZE
	.align		4
.L_107:
        /*009c*/ 	.byte	0x03, 0x19
        /*009e*/ 	.short	0x0030


	//----- nvinfo : EIATTR_PARAM_CBANK
	.align		4
        /*00a0*/ 	.byte	0x04, 0x0a
        /*00a2*/ 	.short	(.L_109 - .L_108)
	.align		4
.L_108:
        /*00a4*/ 	.word	index@(.nv.constant0._ZN6caffe270_GLOBAL__N__46_tmpxft_00006818_00000000_7_distance_op_cpp1_ii_09a8af1924DotProductGradientKernelIfEEviiPKT_S4_S4_PS2_S5_)
        /*00a8*/ 	.short	0x0380
        /*00aa*/ 	.short	0x0030


	//----- nvinfo : EIATTR_SW_WAR
	.align		4
.L_109:
        /*00ac*/ 	.byte	0x04, 0x36
        /*00ae*/ 	.short	(.L_111 - .L_110)
.L_110:
        /*00b0*/ 	.word	0x00000008
.L_111:


//--------------------- .nv.info._ZN6caffe270_GLOBAL__N__46_tmpxft_00006818_00000000_7_distance_op_cpp1_ii_09a8af1911BatchedAxpyIfEEviiPKT_S4_PS2_ --------------------------
	.section	.nv.info._ZN6caffe270_GLOBAL__N__46_tmpxft_00006818_00000000_7_distance_op_cpp1_ii_09a8af1911BatchedAxpyIfEEviiPKT_S4_PS2_,"",@"SHT_CUDA_INFO"
	.sectionflags	@""
	.align	4


	//----- nvinfo : EIATTR_CUDA_API_VERSION
	.align		4
        /*0000*/ 	.byte	0x04, 0x37
        /*0002*/ 	.short	(.L_113 - .L_112)
.L_112:
        /*0004*/ 	.word	0x00000082


	//----- nvinfo : EIATTR_KPARAM_INFO
	.align		4
.L_113:
        /*0008*/ 	.byte	0x04, 0x17
        /*000a*/ 	.short	(.L_115 - .L_114)
.L_114:
        /*000c*/ 	.word	0x00000000
        /*0010*/ 	.short	0x0004
        /*0012*/ 	.short	0x0018
        /*0014*/ 	.byte	0x00, 0xf0, 0x21, 0x00


	//----- nvinfo : EIATTR_KPARAM_INFO
	.align		4
.L_115:
        /*0018*/ 	.byte	0x04, 0x17
        /*001a*/ 	.short	(.L_117 - .L_116)
.L_116:
        /*001c*/ 	.word	0x00000000
        /*0020*/ 	.short	0x0003
        /*0022*/ 	.short	0x0010
        /*0024*/ 	.byte	0x00, 0xf0, 0x21, 0x00


	//----- nvinfo : EIATTR_KPARAM_INFO
	.align		4
.L_117:
        /*0028*/ 	.byte	0x04, 0x17
        /*002a*/ 	.short	(.L_119 - .L_118)
.L_118:
        /*002c*/ 	.word	0x00000000
        /*0030*/ 	.short	0x0002
        /*0032*/ 	.short	0x0008
        /*0034*/ 	.byte	0x00, 0xf0, 0x21, 0x00


	//----- nvinfo : EIATTR_KPARAM_INFO
	.align		4
.L_119:
        /*0038*/ 	.byte	0x04, 0x17
        /*003a*/ 	.short	(.L_121 - .L_120)
.L_120:
        /*003c*/ 	.word	0x00000000
        /*0040*/ 	.short	0x0001
        /*0042*/ 	.short	0x0004
        /*0044*/ 	.byte	0x00, 0xf0, 0x11, 0x00


	//----- nvinfo : EIATTR_KPARAM_INFO
	.align		4
.L_121:
        /*0048*/ 	.byte	0x04, 0x17
        /*004a*/ 	.short	(.L_123 - .L_122)
.L_122:
        /*004c*/ 	.word	0x00000000
        /*0050*/ 	.short	0x0000
        /*0052*/ 	.short	0x0000
        /*0054*/ 	.byte	0x00, 0xf0, 0x11, 0x00


	//----- nvinfo : EIATTR_SPARSE_MMA_MASK
	.align		4
.L_123:
        /*0058*/ 	.byte	0x03, 0x50
        /*005a*/ 	.short	0x0000


	//----- nvinfo : EIATTR_MAXREG_COUNT
	.align		4
        /*005c*/ 	.byte	0x03, 0x1b
        /*005e*/ 	.short	0x00ff


	//----- nvinfo : EIATTR_MERCURY_ISA_VERSION
	.align		4
        /*0060*/ 	.byte	0x03, 0x5f
        /*0062*/ 	.short	0x0101


	//----- nvinfo : EIATTR_VRC_CTA_INIT_COUNT
	.align		4
        /*0064*/ 	.byte	0x02, 0x4a
	.zero		1
	.zero		1


	//----- nvinfo : EIATTR_EXIT_INSTR_OFFSETS
	.align		4
        /*0068*/ 	.byte	0x04, 0x1c
        /*006a*/ 	.short	(.L_125 - .L_124)


	//   ....[0]....
.L_124:
        /*006c*/ 	.word	0x000000a0


	//   ....[1]....
        /*0070*/ 	.word	0x00000450


	//----- nvinfo : EIATTR_CRS_STACK_SIZE
	.align		4
.L_125:
        /*0074*/ 	.byte	0x04, 0x1e
        /*0076*/ 	.short	(.L_127 - .L_126)
.L_126:
        /*0078*/ 	.word	0x00000000


	//----- nvinfo : EIATTR_CBANK_PARAM_SIZE
	.align		4
.L_127:
        /*007c*/ 	.byte	0x03, 0x19
        /*007e*/ 	.short	0x0020


	//----- nvinfo : EIATTR_PARAM_CBANK
	.align		4
        /*0080*/ 	.byte	0x04, 0x0a
        /*0082*/ 	.short	(.L_129 - .L_128)
	.align		4
.L_128:
        /*0084*/ 	.word	index@(.nv.constant0._ZN6caffe270_GLOBAL__N__46_tmpxft_00006818_00000000_7_distance_op_cpp1_ii_09a8af1911BatchedAxpyIfEEviiPKT_S4_PS2_)
        /*0088*/ 	.short	0x0380
        /*008a*/ 	.short	0x0020


	//----- nvinfo : EIATTR_SW_WAR
	.align		4
.L_129:
        /*008c*/ 	.byte	0x04, 0x36
        /*008e*/ 	.short	(.L_131 - .L_130)
.L_130:
        /*0090*/ 	.word	0x00000008
.L_131:


//--------------------- .nv.info._ZN6caffe270_GLOBAL__N__46_tmpxft_00006818_00000000_7_distance_op_cpp1_ii_09a8af1915Scale2AxpyScaleIfEEviPKT_S4_S4_PS2_ --------------------------
	.section	.nv.info._ZN6caffe270_GLOBAL__N__46_tmpxft_00006818_00000000_7_distance_op_cpp1_ii_09a8af1915Scale2AxpyScaleIfEEviPKT_S4_S4_PS2_,"",@"SHT_CUDA_INFO"
	.sectionflags	@""
	.align	4


	//----- nvinfo : EIATTR_CUDA_API_VERSION
	.align		4
        /*0000*/ 	.byte	0x04, 0x37
        /*0002*/ 	.short	(.L_133 - .L_132)
.L_132:
        /*0004*/ 	.word	0x00000082


	//----- nvinfo : EIATTR_KPARAM_INFO
	.align		4
.L_133:
        /*0008*/ 	.byte	0x04, 0x17
        /*000a*/ 	.short	(.L_135 - .L_134)
.L_134:
        /*000c*/ 	.word	0x00000000
        /*0010*/ 	.short	0x0004
        /*0012*/ 	.short	0x0020
        /*0014*/ 	.byte	0x00, 0xf0, 0x21, 0x00


	//----- nvinfo : EIATTR_KPARAM_INFO
	.align		4
.L_135:
        /*0018*/ 	.byte	0x04, 0x17
        /*001a*/ 	.short	(.L_137 - .L_136)
.L_136:
        /*001c*/ 	.word	0x00000000
        /*0020*/ 	.short	0x0003
        /*0022*/ 	.short	0x0018
        /*0024*/ 	.byte	0x00, 0xf0, 0x21, 0x00


	//----- nvinfo : EIATTR_KPARAM_INFO
	.align		4
.L_137:
        /*0028*/ 	.byte	0x04, 0x17
        /*002a*/ 	.short	(.L_139 - .L_138)
.L_138:
        /*002c*/ 	.word	0x00000000
        /*0030*/ 	.short	0x0002
        /*0032*/ 	.short	0x0010
        /*0034*/ 	.byte	0x00, 0xf0, 0x21, 0x00


	//----- nvinfo : EIATTR_KPARAM_INFO
	.align		4
.L_139:
        /*0038*/ 	.byte	0x04, 0x17
        /*003a*/ 	.short	(.L_141 - .L_140)
.L_140:
        /*003c*/ 	.word	0x00000000
        /*0040*/ 	.short	0x0001
        /*0042*/ 	.short	0x0008
        /*0044*/ 	.byte	0x00, 0xf0, 0x21, 0x00


	//----- nvinfo : EIATTR_KPARAM_INFO
	.align		4
.L_141:
        /*0048*/ 	.byte	0x04, 0x17
        /*004a*/ 	.short	(.L_143 - .L_142)
.L_142:
        /*004c*/ 	.word	0x00000000
        /*0050*/ 	.short	0x0000
        /*0052*/ 	.short	0x0000
        /*0054*/ 	.byte	0x00, 0xf0, 0x11, 0x00


	//----- nvinfo : EIATTR_SPARSE_MMA_MASK
	.align		4
.L_143:
        /*0058*/ 	.byte	0x03, 0x50
        /*005a*/ 	.short	0x0000


	//----- nvinfo : EIATTR_MAXREG_COUNT
	.align		4
        /*005c*/ 	.byte	0x03, 0x1b
        /*005e*/ 	.short	0x00ff


	//----- nvinfo : EIATTR_MERCURY_ISA_VERSION
	.align		4
        /*0060*/ 	.byte	0x03, 0x5f
        /*0062*/ 	.short	0x0101


	//----- nvinfo : EIATTR_VRC_CTA_INIT_COUNT
	.align		4
        /*0064*/ 	.byte	0x02, 0x4a
	.zero		1
	.zero		1


	//----- nvinfo : EIATTR_EXIT_INSTR_OFFSETS
	.align		4
        /*0068*/ 	.byte	0x04, 0x1c
        /*006a*/ 	.short	(.L_145 - .L_144)


	//   ....[0]....
.L_144:
        /*006c*/ 	.word	0x00000090


	//   ....[1]....
        /*0070*/ 	.word	0x00000370


	//----- nvinfo : EIATTR_CRS_STACK_SIZE
	.align		4
.L_145:
        /*0074*/ 	.byte	0x04, 0x1e
        /*0076*/ 	.short	(.L_147 - .L_146)
.L_146:
        /*0078*/ 	.word	0x00000000


	//----- nvinfo : EIATTR_CBANK_PARAM_SIZE
	.align		4
.L_147:
        /*007c*/ 	.byte	0x03, 0x19
        /*007e*/ 	.short	0x0028


	//----- nvinfo : EIATTR_PARAM_CBANK
	.align		4
        /*0080*/ 	.byte	0x04, 0x0a
        /*0082*/ 	.short	(.L_149 - .L_148)
	.align		4
.L_148:
        /*0084*/ 	.word	index@(.nv.constant0._ZN6caffe270_GLOBAL__N__46_tmpxft_00006818_00000000_7_distance_op_cpp1_ii_09a8af1915Scale2AxpyScaleIfEEviPKT_S4_S4_PS2_)
        /*0088*/ 	.short	0x0380
        /*008a*/ 	.short	0x0028


	//----- nvinfo : EIATTR_SW_WAR
	.align		4
.L_149:
        /*008c*/ 	.byte	0x04, 0x36
        /*008e*/ 	.short	(.L_151 - .L_150)
.L_150:
        /*0090*/ 	.word	0x00000008
.L_151:


//--------------------- .nv.info._ZN6caffe270_GLOBAL__N__46_tmpxft_00006818_00000000_7_distance_op_cpp1_ii_09a8af1910BatchedMulIfEEviiPKT_S4_PS2_ --------------------------
	.section	.nv.info._ZN6caffe270_GLOBAL__N__46_tmpxft_00006818_00000000_7_distance_op_cpp1_ii_09a8af1910BatchedMulIfEEviiPKT_S4_PS2_,"",@"SHT_CUDA_INFO"
	.sectionflags	@""
	.align	4


	//----- nvinfo : EIATTR_CUDA_API_VERSION
	.align		4
        /*0000*/ 	.byte	0x04, 0x37
        /*0002*/ 	.short	(.L_153 - .L_152)
.L_152:
        /*0004*/ 	.word	0x00000082


	//----- nvinfo : EIATTR_KPARAM_INFO
	.align		4
.L_153:
        /*0008*/ 	.byte	0x04, 0x17
        /*000a*/ 	.short	(.L_155 - .L_154)
.L_154:
        /*000c*/ 	.word	0x00000000
        /*0010*/ 	.short	0x0004
        /*0012*/ 	.short	0x0018
        /*0014*/ 	.byte	0x00, 0xf0, 0x21, 0x00


	//----- nvinfo : EIATTR_KPARAM_INFO
	.align		4
.L_155:
        /*0018*/ 	.byte	0x04, 0x17
        /*001a*/ 	.short	(.L_157 - .L_156)
.L_156:
        /*001c*/ 	.word	0x00000000
        /*0020*/ 	.short	0x0003
        /*0022*/ 	.short	0x0010
        /*0024*/ 	.byte	0x00, 0xf0, 0x21, 0x00


	//----- nvinfo : EIATTR_KPARAM_INFO
	.align		4
.L_157:
        /*0028*/ 	.byte	0x04, 0x17
        /*002a*/ 	.short	(.L_159 - .L_158)
.L_158:
        /*002c*/ 	.word	0x00000000
        /*0030*/ 	.short	0x0002
        /*0032*/ 	.short	0x0008
        /*0034*/ 	.byte	0x00, 0xf0, 0x21, 0x00


	//----- nvinfo : EIATTR_KPARAM_INFO
	.align		4
.L_159:
        /*0038*/ 	.byte	0x04, 0x17
        /*003a*/ 	.short	(.L_161 - .L_160)
.L_160:
        /*003c*/ 	.word	0x00000000
        /*0040*/ 	.short	0x0001
        /*0042*/ 	.short	0x0004
        /*0044*/ 	.byte	0x00, 0xf0, 0x11, 0x00


	//----- nvinfo : EIATTR_KPARAM_INFO
	.align		4
.L_161:
        /*0048*/ 	.byte	0x04, 0x17
        /*004a*/ 	.short	(.L_163 - .L_162)
.L_162:
        /*004c*/ 	.word	0x00000000
        /*0050*/ 	.short	0x0000
        /*0052*/ 	.short	0x0000
        /*0054*/ 	.byte	0x00, 0xf0, 0x11, 0x00


	//----- nvinfo : EIATTR_SPARSE_MMA_MASK
	.align		4
.L_163:
        /*0058*/ 	.byte	0x03, 0x50
        /*005a*/ 	.short	0x0000


	//----- nvinfo : EIATTR_MAXREG_COUNT
	.align		4
        /*005c*/ 	.byte	0x03, 0x1b
        /*005e*/ 	.short	0x00ff


	//----- nvinfo : EIATTR_MERCURY_ISA_VERSION
	.align		4
        /*0060*/ 	.byte	0x03, 0x5f
        /*0062*/ 	.short	0x0101


	//----- nvinfo : EIATTR_VRC_CTA_INIT_COUNT
	.align		4
        /*0064*/ 	.byte	0x02, 0x4a
	.zero		1
	.zero		1


	//----- nvinfo : EIATTR_EXIT_INSTR_OFFSETS
	.align		4
        /*0068*/ 	.byte	0x04, 0x1c
        /*006a*/ 	.short	(.L_165 - .L_164)


	//   ....[0]....
.L_164:
        /*006c*/ 	.word	0x000000a0


	//   ....[1]....
        /*0070*/ 	.word	0x00000430


	//----- nvinfo : EIATTR_CRS_STACK_SIZE
	.align		4
.L_165:
        /*0074*/ 	.byte	0x04, 0x1e
        /*0076*/ 	.short	(.L_167 - .L_166)
.L_166:
        /*0078*/ 	.word	0x00000000


	//----- nvinfo : EIATTR_CBANK_PARAM_SIZE
	.align		4
.L_167:
        /*007c*/ 	.byte	0x03, 0x19
        /*007e*/ 	.short	0x0020


	//----- nvinfo : EIATTR_PARAM_CBANK
	.align		4
        /*0080*/ 	.byte	0x04, 0x0a
        /*0082*/ 	.short	(.L_169 - .L_168)
	.align		4
.L_168:
        /*0084*/ 	.word	index@(.nv.constant0._ZN6caffe270_GLOBAL__N__46_tmpxft_00006818_00000000_7_distance_op_cpp1_ii_09a8af1910BatchedMulIfEEviiPKT_S4_PS2_)
        /*0088*/ 	.short	0x0380
        /*008a*/ 	.short	0x0020


	//----- nvinfo : EIATTR_SW_WAR
	.align		4
.L_169:
        /*008c*/ 	.byte	0x04, 0x36
        /*008e*/ 	.short	(.L_171 - .L_170)
.L_170:
        /*0090*/ 	.word	0x00000008
.L_171:


//--------------------- .nv.info._ZN6caffe270_GLOBAL__N__46_tmpxft_00006818_00000000_7_distance_op_cpp1_ii_09a8af1916DotProductKernelIfEEviiPKT_S4_PS2_ --------------------------
	.section	.nv.info._ZN6caffe270_GLOBAL__N__46_tmpxft_00006818_00000000_7_distance_op_cpp1_ii_09a8af1916DotProductKernelIfEEviiPKT_S4_PS2_,"",@"SHT_CUDA_INFO"
	.sectionflags	@""
	.align	4


	//----- nvinfo : EIATTR_CUDA_API_VERSION
	.align		4
        /*0000*/ 	.byte	0x04, 0x37
        /*0002*/ 	.short	(.L_173 - .L_172)
.L_172:
        /*0004*/ 	.word	0x00000082


	//----- nvinfo : EIATTR_KPARAM_INFO
	.align		4
.L_173:
        /*0008*/ 	.byte	0x04, 0x17
        /*000a*/ 	.short	(.L_175 - .L_174)
.L_174:
        /*000c*/ 	.word	0x00000000
        /*0010*/ 	.short	0x0004
        /*0012*/ 	.short	0x0018
        /*0014*/ 	.byte	0x00, 0xf0, 0x21, 0x00


	//----- nvinfo : EIATTR_KPARAM_INFO
	.align		4
.L_175:
        /*0018*/ 	.byte	0x04, 0x17
        /*001a*/ 	.short	(.L_177 - .L_176)
.L_176:
        /*001c*/ 	.word	0x00000000
        /*0020*/ 	.short	0x0003
        /*0022*/ 	.short	0x0010
        /*0024*/ 	.byte	0x00, 0xf0, 0x21, 0x00


	//----- nvinfo : EIATTR_KPARAM_INFO
	.align		4
.L_177:
        /*0028*/ 	.byte	0x04, 0x17
        /*002a*/ 	.short	(.L_179 - .L_178)
.L_178:
        /*002c*/ 	.word	0x00000000
        /*0030*/ 	.short	0x0002
        /*0032*/ 	.short	0x0008
        /*0034*/ 	.byte	0x00, 0xf0, 0x21, 0x00


	//----- nvinfo : EIATTR_KPARAM_INFO
	.align		4
.L_179:
        /*0038*/ 	.byte	0x04, 0x17
        /*003a*/ 	.short	(.L_181 - .L_180)
.L_180:
        /*003c*/ 	.word	0x00000000
        /*0040*/ 	.short	0x0001
        /*0042*/ 	.short	0x0004
        /*0044*/ 	.byte	0x00, 0xf0, 0x11, 0x00


	//----- nvinfo : EIATTR_KPARAM_INFO
	.align		4
.L_181:
        /*0048*/ 	.byte	0x04, 0x17
        /*004a*/ 	.short	(.L_183 - .L_182)
.L_182:
        /*004c*/ 	.word	0x00000000
        /*0050*/ 	.short	0x0000
        /*0052*/ 	.short	0x0000
        /*0054*/ 	.byte	0x00, 0xf0, 0x11, 0x00


	//----- nvinfo : EIATTR_SPARSE_MMA_MASK
	.align		4
.L_183:
        /*0058*/ 	.byte	0x03, 0x50
        /*005a*/ 	.short	0x0000


	//----- nvinfo : EIATTR_MAXREG_COUNT
	.align		4
        /*005c*/ 	.byte	0x03, 0x1b
        /*005e*/ 	.short	0x00ff


	//----- nvinfo : EIATTR_NUM_BARRIERS
	.align		4
        /*0060*/ 	.byte	0x02, 0x4c
        /*0062*/ 	.byte	0x01
	.zero		1


	//----- nvinfo : EIATTR_MERCURY_ISA_VERSION
	.align		4
        /*0064*/ 	.byte	0x03, 0x5f
        /*0066*/ 	.short	0x0101


	//----- nvinfo : EIATTR_VRC_CTA_INIT_COUNT
	.align		4
        /*0068*/ 	.byte	0x02, 0x4a
	.zero		1
	.zero		1


	//----- nvinfo : EIATTR_EXIT_INSTR_OFFSETS
	.align		4
        /*006c*/ 	.byte	0x04, 0x1c
        /*006e*/ 	.short	(.L_185 - .L_184)


	//   ....[0]....
.L_184:
        /*0070*/ 	.word	0x00000040


	//   ....[1]....
        /*0074*/ 	.word	0x00000450


	//----- nvinfo : EIATTR_CRS_STACK_SIZE
	.align		4
.L_185:
        /*0078*/ 	.byte	0x04, 0x1e
        /*007a*/ 	.short	(.L_187 - .L_186)
.L_186:
        /*007c*/ 	.word	0x00000000


	//----- nvinfo : EIATTR_CBANK_PARAM_SIZE
	.align		4
.L_187:
        /*0080*/ 	.byte	0x03, 0x19
        /*0082*/ 	.short	0x0020


	//----- nvinfo : EIATTR_PARAM_CBANK
	.align		4
        /*0084*/ 	.byte	0x04, 0x0a
        /*0086*/ 	.short	(.L_189 - .L_188)
	.align		4
.L_188:
        /*0088*/ 	.word	index@(.nv.constant0._ZN6caffe270_GLOBAL__N__46_tmpxft_00006818_00000000_7_distance_op_cpp1_ii_09a8af1916DotProductKernelIfEEviiPKT_S4_PS2_)
        /*008c*/ 	.short	0x0380
        /*008e*/ 	.short	0x0020


	//----- nvinfo : EIATTR_SW_WAR
	.align		4
.L_189:
        /*0090*/ 	.byte	0x04, 0x36
        /*0092*/ 	.short	(.L_191 - .L_190)
.L_190:
        /*0094*/ 	.word	0x00000008
.L_191:


//--------------------- .nv.info._ZN6caffe270_GLOBAL__N__46_tmpxft_00006818_00000000_7_distance_op_cpp1_ii_09a8af1924L1DistanceGradientKernelIfEEviiPKT_S4_S4_PS2_S5_ --------------------------
	.section	.nv.info._ZN6caffe270_GLOBAL__N__46_tmpxft_00006818_00000000_7_distance_op_cpp1_ii_09a8af1924L1DistanceGradientKernelIfEEviiPKT_S4_S4_PS2_S5_,"",@"SHT_CUDA_INFO"
	.sectionflags	@""
	.align	4


	//----- nvinfo : EIATTR_CUDA_API_VERSION
	.align		4
        /*0000*/ 	.byte	0x04, 0x37
        /*0002*/ 	.short	(.L_193 - .L_192)
.L_192:
        /*0004*/ 	.word	0x00000082


	//----- nvinfo : EIATTR_KPARAM_INFO
	.align		4
.L_193:
        /*0008*/ 	.byte	0x04, 0x17
        /*000a*/ 	.short	(.L_195 - .L_194)
.L_194:
        /*000c*/ 	.word	0x00000000
        /*0010*/ 	.short	0x0006
        /*0012*/ 	.short	0x0028
        /*0014*/ 	.byte	0x00, 0xf0, 0x21, 0x00


	//----- nvinfo : EIATTR_KPARAM_INFO
	.align		4
.L_195:
        /*0018*/ 	.byte	0x04, 0x17
        /*001a*/ 	.short	(.L_197 - .L_196)
.L_196:
        /*001c*/ 	.word	0x00000000
        /*0020*/ 	.short	0x0005
        /*0022*/ 	.short	0x0020
        /*0024*/ 	.byte	0x00, 0xf0, 0x21, 0x00


	//----- nvinfo : EIATTR_KPARAM_INFO
	.align		4
.L_197:
        /*0028*/ 	.byte	0x04, 0x17
        /*002a*/ 	.short	(.L_199 - .L_198)
.L_198:
        /*002c*/ 	.word	0x00000000
        /*0030*/ 	.short	0x0004
        /*0032*/ 	.short	0x0018
        /*0034*/ 	.byte	0x00, 0xf0, 0x21, 0x00


	//----- nvinfo : EIATTR_KPARAM_INFO
	.align		4
.L_199:
        /*0038*/ 	.byte	0x04, 0x17
        /*003a*/ 	.short	(.L_201 - .L_200)
.L_200:
        /*003c*/ 	.word	0x00000000
        /*0040*/ 	.short	0x0003
        /*0042*/ 	.short	0x0010
        /*0044*/ 	.byte	0x00, 0xf0, 0x21, 0x00


	//----- nvinfo : EIATTR_KPARAM_INFO
	.align		4
.L_201:
        /*0048*/ 	.byte	0x04, 0x17
        /*004a*/ 	.short	(.L_203 - .L_202)
.L_202:
        /*004c*/ 	.word	0x00000000
        /*0050*/ 	.short	0x0002
        /*0052*/ 	.short	0x0008
        /*0054*/ 	.byte	0x00, 0xf0, 0x21, 0x00


	//----- nvinfo : EIATTR_KPARAM_INFO
	.align		4
.L_203:
        /*0058*/ 	.byte	0x04, 0x17
        /*005a*/ 	.short	(.L_205 - .L_204)
.L_204:
        /*005c*/ 	.word	0x00000000
        /*0060*/ 	.short	0x0001
        /*0062*/ 	.short	0x0004
        /*0064*/ 	.byte	0x00, 0xf0, 0x11, 0x00


	//----- nvinfo : EIATTR_KPARAM_INFO
	.align		4
.L_205:
        /*0068*/ 	.byte	0x04, 0x17
        /*006a*/ 	.short	(.L_207 - .L_206)
.L_206:
        /*006c*/ 	.word	0x00000000
        /*0070*/ 	.short	0x0000
        /*0072*/ 	.short	0x0000
        /*0074*/ 	.byte	0x00, 0xf0, 0x11, 0x00


	//----- nvinfo : EIATTR_SPARSE_MMA_MASK
	.align		4
.L_207:
        /*0078*/ 	.byte	0x03, 0x50
        /*007a*/ 	.short	0x0000


	//----- nvinfo : EIATTR_MAXREG_COUNT
	.align		4
        /*007c*/ 	.byte	0x03, 0x1b
        /*007e*/ 	.short	0x00ff


	//----- nvinfo : EIATTR_MERCURY_ISA_VERSION
	.align		4
        /*0080*/ 	.byte	0x03, 0x5f
        /*0082*/ 	.short	0x0101


	//----- nvinfo : EIATTR_VRC_CTA_INIT_COUNT
	.align		4
        /*0084*/ 	.byte	0x02, 0x4a
	.zero		1
	.zero		1


	//----- nvinfo : EIATTR_EXIT_INSTR_OFFSETS
	.align		4
        /*0088*/ 	.byte	0x04, 0x1c
        /*008a*/ 	.short	(.L_209 - .L_208)


	//   ....[0]....
.L_208:
        /*008c*/ 	.word	0x000000a0


	//   ....[1]....
        /*0090*/ 	.word	0x00000590


	//----- nvinfo : EIATTR_CRS_STACK_SIZE
	.align		4
.L_209:
        /*0094*/ 	.byte	0x04, 0x1e
        /*0096*/ 	.short	(.L_211 - .L_210)
.L_210:
        /*0098*/ 	.word	0x00000000


	//----- nvinfo : EIATTR_CBANK_PARAM_SIZE
	.align		4
.L_211:
        /*009c*/ 	.byte	0x03, 0x19
        /*009e*/ 	.short	0x0030


	//----- nvinfo : EIATTR_PARAM_CBANK
	.align		4
        /*00a0*/ 	.byte	0x04, 0x0a
        /*00a2*/ 	.short	(.L_213 - .L_212)
	.align		4
.L_212:
        /*00a4*/ 	.word	index@(.nv.constant0._ZN6caffe270_GLOBAL__N__46_tmpxft_00006818_00000000_7_distance_op_cpp1_ii_09a8af1924L1DistanceGradientKernelIfEEviiPKT_S4_S4_PS2_S5_)
        /*00a8*/ 	.short	0x0380
        /*00aa*/ 	.short	0x0030


	//----- nvinfo : EIATTR_SW_WAR
	.align		4
.L_213:
        /*00ac*/ 	.byte	0x04, 0x36
        /*00ae*/ 	.short	(.L_215 - .L_214)
.L_214:
        /*00b0*/ 	.word	0x00000008
.L_215:


//--------------------- .nv.info._ZN6caffe270_GLOBAL__N__46_tmpxft_00006818_00000000_7_distance_op_cpp1_ii_09a8af1916L1DistanceKernelIfEEviiPKT_S4_PS2_ --------------------------
	.section	.nv.info._ZN6caffe270_GLOBAL__N__46_tmpxft_00006818_00000000_7_distance_op_cpp1_ii_09a8af1916L1DistanceKernelIfEEviiPKT_S4_PS2_,"",@"SHT_CUDA_INFO"
	.sectionflags	@""
	.align	4


	//----- nvinfo : EIATTR_CUDA_API_VERSION
	.align		4
        /*0000*/ 	.byte	0x04, 0x37
        /*0002*/ 	.short	(.L_217 - .L_216)
.L_216:
        /*0004*/ 	.word	0x00000082


	//----- nvinfo : EIATTR_KPARAM_INFO
	.align		4
.L_217:
        /*0008*/ 	.byte	0x04, 0x17
        /*000a*/ 	.short	(.L_219 - .L_218)
.L_218:
        /*000c*/ 	.word	0x00000000
        /*0010*/ 	.short	0x0004
        /*0012*/ 	.short	0x0018
        /*0014*/ 	.byte	0x00, 0xf0, 0x21, 0x00


	//----- nvinfo : EIATTR_KPARAM_INFO
	.align		4
.L_219:
        /*0018*/ 	.byte	0x04, 0x17
        /*001a*/ 	.short	(.L_221 - .L_220)
.L_220:
        /*001c*/ 	.word	0x00000000
        /*0020*/ 	.short	0x0003
        /*0022*/ 	.short	0x0010
        /*0024*/ 	.byte	0x00, 0xf0, 0x21, 0x00


	//----- nvinfo : EIATTR_KPARAM_INFO
	.align		4
.L_221:
        /*0028*/ 	.byte	0x04, 0x17
        /*002a*/ 	.short	(.L_223 - .L_222)
.L_222:
        /*002c*/ 	.word	0x00000000
        /*0030*/ 	.short	0x0002
        /*0032*/ 	.short	0x0008
        /*0034*/ 	.byte	0x00, 0xf0, 0x21, 0x00


	//----- nvinfo : EIATTR_KPARAM_INFO
	.align		4
.L_223:
        /*0038*/ 	.byte	0x04, 0x17
        /*003a*/ 	.short	(.L_225 - .L_224)
.L_224:
        /*003c*/ 	.word	0x00000000
        /*0040*/ 	.short	0x0001
        /*0042*/ 	.short	0x0004
        /*0044*/ 	.byte	0x00, 0xf0, 0x11, 0x00


	//----- nvinfo : EIATTR_KPARAM_INFO
	.align		4
.L_225:
        /*0048*/ 	.byte	0x04, 0x17
        /*004a*/ 	.short	(.L_227 - .L_226)
.L_226:
        /*004c*/ 	.word	0x00000000
        /*0050*/ 	.short	0x0000
        /*0052*/ 	.short	0x0000
        /*0054*/ 	.byte	0x00, 0xf0, 0x11, 0x00


	//----- nvinfo : EIATTR_SPARSE_MMA_MASK
	.align		4
.L_227:
        /*0058*/ 	.byte	0x03, 0x50
        /*005a*/ 	.short	0x0000


	//----- nvinfo : EIATTR_MAXREG_COUNT
	.align		4
        /*005c*/ 	.byte	0x03, 0x1b
        /*005e*/ 	.short	0x00ff


	//----- nvinfo : EIATTR_NUM_BARRIERS
	.align		4
        /*0060*/ 	.byte	0x02, 0x4c
        /*0062*/ 	.byte	0x01
	.zero		1


	//----- nvinfo : EIATTR_MERCURY_ISA_VERSION
	.align		4
        /*0064*/ 	.byte	0x03, 0x5f
        /*0066*/ 	.short	0x0101


	//----- nvinfo : EIATTR_VRC_CTA_INIT_COUNT
	.align		4
        /*0068*/ 	.byte	0x02, 0x4a
	.zero		1
	.zero		1


	//----- nvinfo : EIATTR_EXIT_INSTR_OFFSETS
	.align		4
        /*006c*/ 	.byte	0x04, 0x1c
        /*006e*/ 	.short	(.L_229 - .L_228)


	//   ....[0]....
.L_228:
        /*0070*/ 	.word	0x00000040


	//   ....[1]....
        /*0074*/ 	.word	0x00000430


	//----- nvinfo : EIATTR_CRS_STACK_SIZE
	.align		4
.L_229:
        /*0078*/ 	.byte	0x04, 0x1e
        /*007a*/ 	.short	(.L_231 - .L_230)
.L_230:
        /*007c*/ 	.word	0x00000000


	//----- nvinfo : EIATTR_CBANK_PARAM_SIZE
	.align		4
.L_231:
        /*0080*/ 	.byte	0x03, 0x19
        /*0082*/ 	.short	0x0020


	//----- nvinfo : EIATTR_PARAM_CBANK
	.align		4
        /*0084*/ 	.byte	0x04, 0x0a
        /*0086*/ 	.short	(.L_233 - .L_232)
	.align		4
.L_232:
        /*0088*/ 	.word	index@(.nv.constant0._ZN6caffe270_GLOBAL__N__46_tmpxft_00006818_00000000_7_distance_op_cpp1_ii_09a8af1916L1DistanceKernelIfEEviiPKT_S4_PS2_)
        /*008c*/ 	.short	0x0380
        /*008e*/ 	.short	0x0020


	//----- nvinfo : EIATTR_SW_WAR
	.align		4
.L_233:
        /*0090*/ 	.byte	0x04, 0x36
        /*0092*/ 	.short	(.L_235 - .L_234)
.L_234:
        /*0094*/ 	.word	0x00000008
.L_235:


//--------------------- .nv.info._ZN6caffe270_GLOBAL__N__46_tmpxft_00006818_00000000_7_distance_op_cpp1_ii_09a8af1918StripedScaleKernelIfEEviiPKT_S4_PS2_ --------------------------
	.section	.nv.info._ZN6caffe270_GLOBAL__N__46_tmpxft_00006818_00000000_7_distance_op_cpp1_ii_09a8af1918StripedScaleKernelIfEEviiPKT_S4_PS2_,"",@"SHT_CUDA_INFO"
	.sectionflags	@""
	.align	4


	//----- nvinfo : EIATTR_CUDA_API_VERSION
	.align		4
        /*0000*/ 	.byte	0x04, 0x37
        /*0002*/ 	.short	(.L_237 - .L_236)
.L_236:
        /*0004*/ 	.word	0x00000082


	//----- nvinfo : EIATTR_KPARAM_INFO
	.align		4
.L_237:
        /*0008*/ 	.byte	0x04, 0x17
        /*000a*/ 	.short	(.L_239 - .L_238)
.L_238:
        /*000c*/ 	.word	0x00000000
        /*0010*/ 	.short	0x0004
        /*0012*/ 	.short	0x0018
        /*0014*/ 	.byte	0x00, 0xf0, 0x21, 0x00


	//----- nvinfo : EIATTR_KPARAM_INFO
	.align		4
.L_239:
        /*0018*/ 	.byte	0x04, 0x17
        /*001a*/ 	.short	(.L_241 - .L_240)
.L_240:
        /*001c*/ 	.word	0x00000000
        /*0020*/ 	.short	0x0003
        /*0022*/ 	.short	0x0010
        /*0024*/ 	.byte	0x00, 0xf0, 0x21, 0x00


	//----- nvinfo : EIATTR_KPARAM_INFO
	.align		4
.L_241:
        /*0028*/ 	.byte	0x04, 0x17
        /*002a*/ 	.short	(.L_243 - .L_242)
.L_242:
        /*002c*/ 	.word	0x00000000
        /*0030*/ 	.short	0x0002
        /*0032*/ 	.short	0x0008
        /*0034*/ 	.byte	0x00, 0xf0, 0x21, 0x00


	//----- nvinfo : EIATTR_KPARAM_INFO
	.align		4
.L_243:
        /*0038*/ 	.byte	0x04, 0x17
        /*003a*/ 	.short	(.L_245 - .L_244)
.L_244:
        /*003c*/ 	.word	0x00000000
        /*0040*/ 	.short	0x0001
        /*0042*/ 	.short	0x0004
        /*0044*/ 	.byte	0x00, 0xf0, 0x11, 0x00


	//----- nvinfo : EIATTR_KPARAM_INFO
	.align		4
.L_245:
        /*0048*/ 	.byte	0x04, 0x17
        /*004a*/ 	.short	(.L_247 - .L_246)
.L_246:
        /*004c*/ 	.word	0x00000000
        /*0050*/ 	.short	0x0000
        /*0052*/ 	.short	0x0000
        /*0054*/ 	.byte	0x00, 0xf0, 0x11, 0x00


	//----- nvinfo : EIATTR_SPARSE_MMA_MASK
	.align		4
.L_247:
        /*0058*/ 	.byte	0x03, 0x50
        /*005a*/ 	.short	0x0000


	//----- nvinfo : EIATTR_MAXREG_COUNT
	.align		4
        /*005c*/ 	.byte	0x03, 0x1b
        /*005e*/ 	.short	0x00ff


	//----- nvinfo : EIATTR_MERCURY_ISA_VERSION
	.align		4
        /*0060*/ 	.byte	0x03, 0x5f
        /*0062*/ 	.short	0x0101


	//----- nvinfo : EIATTR_VRC_CTA_INIT_COUNT
	.align		4
        /*0064*/ 	.byte	0x02, 0x4a
	.zero		1
	.zero		1


	//----- nvinfo : EIATTR_EXIT_INSTR_OFFSETS
	.align		4
        /*0068*/ 	.byte	0x04, 0x1c
        /*006a*/ 	.short	(.L_249 - .L_248)


	//   ....[0]....
.L_248:
        /*006c*/ 	.word	0x000000a0


	//   ....[1]....
        /*0070*/ 	.word	0x00000430


	//----- nvinfo : EIATTR_CRS_STACK_SIZE
	.align		4
.L_249:
        /*0074*/ 	.byte	0x04, 0x1e
        /*0076*/ 	.short	(.L_251 - .L_250)
.L_250:
        /*0078*/ 	.word	0x00000000


	//----- nvinfo : EIATTR_CBANK_PARAM_SIZE
	.align		4
.L_251:
        /*007c*/ 	.byte	0x03, 0x19
        /*007e*/ 	.short	0x0020


	//----- nvinfo : EIATTR_PARAM_CBANK
	.align		4
        /*0080*/ 	.byte	0x04, 0x0a
        /*0082*/ 	.short	(.L_253 - .L_252)
	.align		4
.L_252:
        /*0084*/ 	.word	index@(.nv.constant0._ZN6caffe270_GLOBAL__N__46_tmpxft_00006818_00000000_7_distance_op_cpp1_ii_09a8af1918StripedScaleKernelIfEEviiPKT_S4_PS2_)
        /*0088*/ 	.short	0x0380
        /*008a*/ 	.short	0x0020


	//----- nvinfo : EIATTR_SW_WAR
	.align		4
.L_253:
        /*008c*/ 	.byte	0x04, 0x36
        /*008e*/ 	.short	(.L_255 - .L_254)
.L_254:
        /*0090*/ 	.word	0x00000008
.L_255:


//--------------------- .nv.info._ZN6caffe270_GLOBAL__N__46_tmpxft_00006818_00000000_7_distance_op_cpp1_ii_09a8af1923SquaredL2DistanceKernelIfEEviiPKT_S4_PS2_ --------------------------
	.section	.nv.info._ZN6caffe270_GLOBAL__N__46_tmpxft_00006818_00000000_7_distance_op_cpp1_ii_09a8af1923SquaredL2DistanceKernelIfEEviiPKT_S4_PS2_,"",@"SHT_CUDA_INFO"
	.sectionflags	@""
	.align	4


	//----- nvinfo : EIATTR_CUDA_API_VERSION
	.align		4
        /*0000*/ 	.byte	0x04, 0x37
        /*0002*/ 	.short	(.L_257 - .L_256)
.L_256:
        /*0004*/ 	.word	0x00000082


	//----- nvinfo : EIATTR_KPARAM_INFO
	.align		4
.L_257:
        /*0008*/ 	.byte	0x04, 0x17
        /*000a*/ 	.short	(.L_259 - .L_258)
.L_258:
        /*000c*/ 	.word	0x00000000
        /*0010*/ 	.short	0x0004
        /*0012*/ 	.short	0x0018
        /*0014*/ 	.byte	0x00, 0xf0, 0x21, 0x00


	//----- nvinfo : EIATTR_KPARAM_INFO
	.align		4
.L_259:
        /*0018*/ 	.byte	0x04, 0x17
        /*001a*/ 	.short	(.L_261 - .L_260)
.L_260:
        /*001c*/ 	.word	0x00000000
        /*0020*/ 	.short	0x0003
        /*0022*/ 	.short	0x0010
        /*0024*/ 	.byte	0x00, 0xf0, 0x21, 0x00


	//----- nvinfo : EIATTR_KPARAM_INFO
	.align		4
.L_261:
        /*0028*/ 	.byte	0x04, 0x17
        /*002a*/ 	.short	(.L_263 - .L_262)
.L_262:
        /*002c*/ 	.word	0x00000000
        /*0030*/ 	.short	0x0002
        /*0032*/ 	.short	0x0008
        /*0034*/ 	.byte	0x00, 0xf0, 0x21, 0x00


	//----- nvinfo : EIATTR_KPARAM_INFO
	.align		4
.L_263:
        /*0038*/ 	.byte	0x04, 0x17
        /*003a*/ 	.short	(.L_265 - .L_264)
.L_264:
        /*003c*/ 	.word	0x00000000
        /*0040*/ 	.short	0x0001
        /*0042*/ 	.short	0x0004
        /*0044*/ 	.byte	0x00, 0xf0, 0x11, 0x00


	//----- nvinfo : EIATTR_KPARAM_INFO
	.align		4
.L_265:
        /*0048*/ 	.byte	0x04, 0x17
        /*004a*/ 	.short	(.L_267 - .L_266)
.L_266:
        /*004c*/ 	.word	0x00000000
        /*0050*/ 	.short	0x0000
        /*0052*/ 	.short	0x0000
        /*0054*/ 	.byte	0x00, 0xf0, 0x11, 0x00


	//----- nvinfo : EIATTR_SPARSE_MMA_MASK
	.align		4
.L_267:
        /*0058*/ 	.byte	0x03, 0x50
        /*005a*/ 	.short	0x0000


	//----- nvinfo : EIATTR_MAXREG_COUNT
	.align		4
        /*005c*/ 	.byte	0x03, 0x1b
        /*005e*/ 	.short	0x00ff


	//----- nvinfo : EIATTR_NUM_BARRIERS
	.align		4
        /*0060*/ 	.byte	0x02, 0x4c
        /*0062*/ 	.byte	0x01
	.zero		1


	//----- nvinfo : EIATTR_MERCURY_ISA_VERSION
	.align		4
        /*0064*/ 	.byte	0x03, 0x5f
        /*0066*/ 	.short	0x0101


	//----- nvinfo : EIATTR_VRC_CTA_INIT_COUNT
	.align		4
        /*0068*/ 	.byte	0x02, 0x4a
	.zero		1
	.zero		1


	//----- nvinfo : EIATTR_EXIT_INSTR_OFFSETS
	.align		4
        /*006c*/ 	.byte	0x04, 0x1c
        /*006e*/ 	.short	(.L_269 - .L_268)


	//   ....[0]....
.L_268:
        /*0070*/ 	.word	0x00000040


	//   ....[1]....
        /*0074*/ 	.word	0x00000440


	//----- nvinfo : EIATTR_CRS_STACK_SIZE
	.align		4
.L_269:
        /*0078*/ 	.byte	0x04, 0x1e
        /*007a*/ 	.short	(.L_271 - .L_270)
.L_270:
        /*007c*/ 	.word	0x00000000


	//----- nvinfo : EIATTR_CBANK_PARAM_SIZE
	.align		4
.L_271:
        /*0080*/ 	.byte	0x03, 0x19
        /*0082*/ 	.short	0x0020


	//----- nvinfo : EIATTR_PARAM_CBANK
	.align		4
        /*0084*/ 	.byte	0x04, 0x0a
        /*0086*/ 	.short	(.L_273 - .L_272)
	.align		4
.L_272:
        /*0088*/ 	.word	index@(.nv.constant0._ZN6caffe270_GLOBAL__N__46_tmpxft_00006818_00000000_7_distance_op_cpp1_ii_09a8af1923SquaredL2DistanceKernelIfEEviiPKT_S4_PS2_)
        /*008c*/ 	.short	0x0380
        /*008e*/ 	.short	0x0020


	//----- nvinfo : EIATTR_SW_WAR
	.align		4
.L_273:
        /*0090*/ 	.byte	0x04, 0x36
        /*0092*/ 	.short	(.L_275 - .L_274)
.L_274:
        /*0094*/ 	.word	0x00000008
.L_275:


//--------------------- .nv.callgraph             --------------------------
	.section	.nv.callgraph,"",@"SHT_CUDA_CALLGRAPH"
	.align	4
	.sectionentsize	8
	.align		4
        /*0000*/ 	.word	0x00000000
	.align		4
        /*0004*/ 	.word	0xffffffff
	.align		4
        /*0008*/ 	.word	0x00000000
	.align		4
        /*000c*/ 	.word	0xfffffffe
	.align		4
        /*0010*/ 	.word	0x00000000
	.align		4
        /*0014*/ 	.word	0xfffffffd
	.align		4
        /*0018*/ 	.word	0x00000000
	.align		4
        /*001c*/ 	.word	0xfffffffc


//--------------------- .nv.constant4             --------------------------
	.section	.nv.constant4,"a",@progbits
	.align	8
	.align		8
.nv.constant4:
        /*0000*/ 	.dword	_ZTVSt9basic_iosIcSt11char_traitsIcEE
	.align		8
        /*0008*/ 	.dword	_ZTTSo
	.align		8
        /*0010*/ 	.dword	_ZTVSt15basic_streambufIcSt11char_traitsIcEE
	.align		8
        /*0018*/ 	.dword	_ZTVNSt7__cxx1115basic_stringbufIcSt11char_traitsIcESaIcEEE
	.align		8
        /*0020*/ 	.dword	_ZTTNSt7__cxx1119basic_ostringstreamIcSt11char_traitsIcESaIcEEE
	.align		8
        /*0028*/ 	.dword	_ZTVN10__cxxabiv119__pointer_type_infoE
	.align		8
        /*0030*/ 	.dword	_ZTVN10__cxxabiv120__function_type_infoE
	.align		8
        /*0038*/ 	.dword	_ZTVN10__cxxabiv117__class_type_infoE
	.align		8
        /*0040*/ 	.dword	_ZTVN10__cxxabiv120__si_class_type_infoE
	.align		8
        /*0048*/ 	.dword	_ZTVSt9exception
	.align		8
        /*0050*/ 	.dword	_ZTVN3c105ErrorE
	.align		8
        /*0058*/ 	.dword	_ZTVN3c1020intrusive_ptr_targetE
	.align		8
        /*0060*/ 	.dword	_ZTVN3c1011StorageImplE
	.align		8
        /*0068*/ 	.dword	_ZTVN6caffe28OperatorINS_11CUDAContextEEE
	.align		8
        /*0070*/ 	.dword	_ZTVN6caffe219SquaredL2DistanceOpIfNS_11CUDAContextEEE
	.align		8
        /*0078*/ 	.dword	_ZTVN6caffe227SquaredL2DistanceGradientOpIfNS_11CUDAContextEEE
	.align		8
        /*0080*/ 	.dword	_ZTVN6caffe212L1DistanceOpIfNS_11CUDAContextEEE
	.align		8
        /*0088*/ 	.dword	_ZTVN6caffe220L1DistanceGradientOpIfNS_11CUDAContextEEE
	.align		8
        /*0090*/ 	.dword	_ZTVN6caffe218CosineSimilarityOpIfNS_11CUDAContextEEE
	.align		8
        /*0098*/ 	.dword	_ZTVN6caffe226CosineSimilarityGradientOpIfNS_11CUDAContextEEE
	.align		8
        /*00a0*/ 	.dword	_ZTVN6caffe212DotProductOpIfNS_11CUDAContextEEE
	.align		8
        /*00a8*/ 	.dword	_ZTVN6caffe220DotProductGradientOpIfNS_11CUDAContextEEE


//--------------------- .text._ZN6caffe270_GLOBAL__N__46_tmpxft_00006818_00000000_7_distance_op_cpp1_ii_09a8af1924DotProductGradientKernelIfEEviiPKT_S4_S4_PS2_S5_ --------------------------
	.section	.text._ZN6caffe270_GLOBAL__N__46_tmpxft_00006818_00000000_7_distance_op_cpp1_ii_09a8af1924DotProductGradientKernelIfEEviiPKT_S4_S4_PS2_S5_,"ax",@progbits
	.align	128
        .global         _ZN6caffe270_GLOBAL__N__46_tmpxft_00006818_00000000_7_distance_op_cpp1_ii_09a8af1924DotProductGradientKernelIfEEviiPKT_S4_S4_PS2_S5_
        .type           _ZN6caffe270_GLOBAL__N__46_tmpxft_00006818_00000000_7_distance_op_cpp1_ii_09a8af1924DotProductGradientKernelIfEEviiPKT_S4_S4_PS2_S5_,@function
        .size           _ZN6caffe270_GLOBAL__N__46_tmpxft_00006818_00000000_7_distance_op_cpp1_ii_09a8af1924DotProductGradientKernelIfEEviiPKT_S4_S4_PS2_S5_,(.L_x_65 - _ZN6caffe270_GLOBAL__N__46_tmpxft_00006818_00000000_7_distance_op_cpp1_ii_09a8af1924DotProductGradientKernelIfEEviiPKT_S4_S4_PS2_S5_)
        .other          _ZN6caffe270_GLOBAL__N__46_tmpxft_00006818_00000000_7_distance_op_cpp1_ii_09a8af1924DotProductGradientKernelIfEEviiPKT_S4_S4_PS2_S5_,@"STO_CUDA_ENTRY STV_DEFAULT"
_ZN6caffe270_GLOBAL__N__46_tmpxft_00006818_00000000_7_distance_op_cpp1_ii_09a8af1924DotProductGradientKernelIfEEviiPKT_S4_S4_PS2_S5_:
.text._ZN6caffe270_GLOBAL__N__46_tmpxft_00006818_00000000_7_distance_op_cpp1_ii_09a8af1924DotProductGradientKernelIfEEviiPKT_S4_S4_PS2_S5_:
[----:B------:R-:W-:Y:S01]  /*0000*/  LDC R1, c[0x0][0x37c] ;  /* 0x0000df00ff017b82 */ /* 0x000fe20000000800 */
[----:B------:R-:W0:Y:S01]  /*0010*/  S2R R3, SR_CTAID.X ;  /* 0x0000000000037919 */ /* 0x000e220000002500 */
[----:B------:R-:W1:Y:S01]  /*0020*/  LDCU.64 UR4, c[0x0][0x380] ;  /* 0x00007000ff0477ac */ /* 0x000e620008000a00 */
[----:B------:R-:W0:Y:S01]  /*0030*/  S2R R0, SR_TID.X ;  /* 0x0000000000007919 */ /* 0x000e220000002100 */
[----:B------:R-:W0:Y:S01]  /*0040*/  LDCU UR7, c[0x0][0x360] ;  /* 0x00006c00ff0777ac */ /* 0x000e220008000800 */
[----:B-1----:R-:W-:-:S04]  /*0050*/  UIMAD UR6, UR5, UR4, URZ ;  /* 0x00000004050672a4 */ /* 0x002fc8000f8e02ff */
[----:B------:R-:W-:Y:S01]  /*0060*/  USHF.R.S32.HI UR10, URZ, 0x1f, UR6 ;  /* 0x0000001fff0a7899 */ /* 0x000fe20008011406 */
[----:B0-----:R-:W-:-:S05]  /*0070*/  IMAD R3, R3, UR7, R0 ;  /* 0x0000000703037c24 */ /* 0x001fca000f8e0200 */
[----:B------:R-:W-:-:S04]  /*0080*/  ISETP.GE.U32.AND P0, PT, R3, UR6, PT ;  /* 0x0000000603007c0c */ /* 0x000fc8000bf06070 */
[----:B------:R-:W-:-:S13]  /*0090*/  ISETP.GE.U32.AND.EX P0, PT, RZ, UR10, PT, P0 ;  /* 0x0000000aff007c0c */ /* 0x000fda000bf06100 */
[----:B------:R-:W-:Y:S05]  /*00a0*/  @P0 EXIT ;  /* 0x000000000000094d */ /* 0x000fea0003800000 */
[----:B------:R-:W0:Y:S01]  /*00b0*/  LDCU UR4, c[0x0][0x370] ;  /* 0x00006e00ff0477ac */ /* 0x000e220008000800 */
[----:B------:R-:W-:Y:S01]  /*00c0*/  BSSY.RECONVERGENT B0, `(.L_x_0) ;  /* 0x000003e000007945 */ /* 0x000fe20003800200 */
[----:B------:R-:W-:Y:S01]  /*00d0*/  IMAD.MOV.U32 R0, RZ, RZ, RZ ;  /* 0x000000ffff007224 */ /* 0x000fe200078e00ff */
[----:B------:R-:W1:Y:S01]  /*00e0*/  LDCU.64 UR8, c[0x0][0x358] ;  /* 0x00006b00ff0877ac */ /* 0x000e620008000a00 */
[----:B------:R-:W2:Y:S01]  /*00f0*/  LDCU UR11, c[0x0][0x384] ;  /* 0x00007080ff0b77ac */ /* 0x000ea20008000800 */
[----:B------:R-:W3:Y:S01]  /*0100*/  LDCU.64 UR20, c[0x0][0x388] ;  /* 0x00007100ff1477ac */ /* 0x000ee20008000a00 */
[----:B------:R-:W4:Y:S01]  /*0110*/  LDCU.128 UR12, c[0x0][0x390] ;  /* 0x00007200ff0c77ac */ /* 0x000f220008000c00 */
[----:B------:R-:W1:Y:S01]  /*0120*/  LDCU.128 UR16, c[0x0][0x3a0] ;  /* 0x00007400ff1077ac */ /* 0x000e620008000c00 */
[----:B------:R-:W-:Y:S02]  /*0130*/  USHF.R.S32.HI UR5, URZ, 0x1f, UR5 ;  /* 0x0000001fff057899 */ /* 0x000fe40008011405 */
[----:B0-----:R-:W-:-:S12]  /*0140*/  UIMAD UR7, UR7, UR4, URZ ;  /* 0x00000004070772a4 */ /* 0x001fd8000f8e02ff */
.L_x_4:
[----:B------:R-:W-:Y:S01]  /*0150*/  LOP3.LUT R2, R0, UR5, RZ, 0xfc, !PT ;  /* 0x0000000500027c12 */ /* 0x000fe2000f8efcff */
[----:B------:R-:W-:Y:S03]  /*0160*/  BSSY.RECONVERGENT B1, `(.L_x_1) ;  /* 0x000001b000017945 */ /* 0x000fe60003800200 */
[----:B------:R-:W-:-:S13]  /*0170*/  ISETP.NE.U32.AND P0, PT, R2, RZ, PT ;  /* 0x000000ff0200720c */ /* 0x000fda0003f05070 */
[----:B0-----:R-:W-:Y:S05]  /*0180*/  @!P0 BRA `(.L_x_2) ;  /* 0x0000000000148947 */ /* 0x001fea0003800000 */
[----:B------:R-:W-:-:S07]  /*0190*/  MOV R2, 0x1b0 ;  /* 0x000001b000027802 */ /* 0x000fce0000000f00 */
[----:B-1234-:R-:W-:Y:S05]  /*01a0*/  CALL.REL.NOINC `($__internal_0_$__cuda_sm20_div_u64) ;  /* 0x0000000000c47944 */ /* 0x01efea0003c00000 */
[----:B------:R-:W-:Y:S02]  /*01b0*/  IMAD.MOV.U32 R4, RZ, RZ, R6 ;  /* 0x000000ffff047224 */ /* 0x000fe400078e0006 */
[----:B------:R-:W-:Y:S01]  /*01c0*/  IMAD.MOV.U32 R5, RZ, RZ, R7 ;  /* 0x000000ffff057224 */ /* 0x000fe200078e0007 */
[----:B------:R-:W-:Y:S06]  /*01d0*/  BRA `(.L_x_3) ;  /* 0x00000000004c7947 */ /* 0x000fec0003800000 */
.L_x_2:
[----:B--2---:R-:W0:Y:S01]  /*01e0*/  I2F.U32.RP R2, UR11 ;  /* 0x0000000b00027d06 */ /* 0x004e220008209000 */
[----:B------:R-:W-:-:S07]  /*01f0*/  ISETP.NE.U32.AND P2, PT, RZ, UR11, PT ;  /* 0x0000000bff007c0c */ /* 0x000fce000bf45070 */
[----:B0-----:R-:W0:Y:S02]  /*0200*/  MUFU.RCP R2, R2 ;  /* 0x0000000200027308 */ /* 0x001e240000001000 */
[----:B0-----:R-:W-:-:S06]  /*0210*/  VIADD R4, R2, 0xffffffe ;  /* 0x0ffffffe02047836 */ /* 0x001fcc0000000000 */
[----:B------:R0:W2:Y:S02]  /*0220*/  F2I.FTZ.U32.TRUNC.NTZ R5, R4 ;  /* 0x0000000400057305 */ /* 0x0000a4000021f000 */
[----:B0-----:R-:W-:Y:S01]  /*0230*/  IMAD.MOV.U32 R4, RZ, RZ, RZ ;  /* 0x000000ffff047224 */ /* 0x001fe200078e00ff */
[----:B--2---:R-:W-:-:S05]  /*0240*/  IADD3 R7, PT, PT, RZ, -R5, RZ ;  /* 0x80000005ff077210 */ /* 0x004fca0007ffe0ff */
[----:B------:R-:W-:-:S04]  /*0250*/  IMAD R7, R7, UR11, RZ ;  /* 0x0000000b07077c24 */ /* 0x000fc8000f8e02ff */
[----:B------:R-:W-:-:S06]  /*0260*/  IMAD.HI.U32 R6, R5, R7, R4 ;  /* 0x0000000705067227 */ /* 0x000fcc00078e0004 */
[----:B------:R-:W-:-:S04]  /*0270*/  IMAD.HI.U32 R4, R6, R3, RZ ;  /* 0x0000000306047227 */ /* 0x000fc800078e00ff */
[----:B------:R-:W-:-:S04]  /*0280*/  IMAD.MOV R6, RZ, RZ, -R4 ;  /* 0x000000ffff067224 */ /* 0x000fc800078e0a04 */
[----:B------:R-:W-:-:S05]  /*0290*/  IMAD R5, R6, UR11, R3 ;  /* 0x0000000b06057c24 */ /* 0x000fca000f8e0203 */
[----:B------:R-:W-:-:S13]  /*02a0*/  ISETP.GE.U32.AND P0, PT, R5, UR11, PT ;  /* 0x0000000b05007c0c */ /* 0x000fda000bf06070 */
[----:B------:R-:W-:Y:S01]  /*02b0*/  @P0 VIADD R5, R5, -UR11 ;  /* 0x8000000b05050c36 */ /* 0x000fe20008000000 */
[----:B------:R-:W-:-:S04]  /*02c0*/  @P0 IADD3 R4, PT, PT, R4, 0x1, RZ ;  /* 0x0000000104040810 */ /* 0x000fc80007ffe0ff */
[----:B------:R-:W-:Y:S01]  /*02d0*/  ISETP.GE.U32.AND P1, PT, R5, UR11, PT ;  /* 0x0000000b05007c0c */ /* 0x000fe2000bf26070 */
[----:B------:R-:W-:-:S12]  /*02e0*/  IMAD.MOV.U32 R5, RZ, RZ, RZ ;  /* 0x000000ffff057224 */ /* 0x000fd800078e00ff */
[----:B------:R-:W-:Y:S01]  /*02f0*/  @P1 VIADD R4, R4, 0x1 ;  /* 0x0000000104041836 */ /* 0x000fe20000000000 */
[----:B------:R-:W-:-:S07]  /*0300*/  @!P2 LOP3.LUT R4, RZ, UR11, RZ, 0x33, !PT ;  /* 0x0000000bff04ac12 */ /* 0x000fce000f8e33ff */
.L_x_3:
[----:B-1-34-:R-:W-:Y:S05]  /*0310*/  BSYNC.RECONVERGENT B1 ;  /* 0x0000000000017941 */ /* 0x01afea0003800200 */
.L_x_1:
[C---:B------:R-:W-:Y:S01]  /*0320*/  IMAD.SHL.U32 R12, R3.reuse, 0x4, RZ ;  /* 0x00000004030c7824 */ /* 0x040fe200078e00ff */
[----:B------:R-:W-:Y:S02]  /*0330*/  LEA R8, P1, R4, UR14, 0x2 ;  /* 0x0000000e04087c11 */ /* 0x000fe4000f8210ff */
[----:B------:R-:W-:Y:S02]  /*0340*/  SHF.L.U64.HI R2, R3, 0x2, R0 ;  /* 0x0000000203027819 */ /* 0x000fe40000010200 */
[----:B------:R-:W-:Y:S02]  /*0350*/  IADD3 R6, P0, PT, R12, UR12, RZ ;  /* 0x0000000c0c067c10 */ /* 0x000fe4000ff1e0ff */
[----:B------:R-:W-:Y:S02]  /*0360*/  LEA.HI.X R9, R4, UR15, R5, 0x2, P1 ;  /* 0x0000000f04097c11 */ /* 0x000fe400088f1405 */
[----:B------:R-:W-:-:S04]  /*0370*/  IADD3.X R7, PT, PT, R2, UR13, RZ, P0, !PT ;  /* 0x0000000d02077c10 */ /* 0x000fc800087fe4ff */
[----:B------:R-:W2:Y:S04]  /*0380*/  LDG.E R9, desc[UR8][R8.64] ;  /* 0x0000000808097981 */ /* 0x000ea8000c1e1900 */
[----:B------:R-:W2:Y:S01]  /*0390*/  LDG.E R6, desc[UR8][R6.64] ;  /* 0x0000000806067981 */ /* 0x000ea2000c1e1900 */
[C---:B------:R-:W-:Y:S02]  /*03a0*/  IADD3 R4, P0, PT, R12.reuse, UR16, RZ ;  /* 0x000000100c047c10 */ /* 0x040fe4000ff1e0ff */
[----:B------:R-:W-:Y:S02]  /*03b0*/  IADD3 R10, P1, PT, R12, UR20, RZ ;  /* 0x000000140c0a7c10 */ /* 0x000fe4000ff3e0ff */
[C---:B------:R-:W-:Y:S02]  /*03c0*/  IADD3.X R5, PT, PT, R2.reuse, UR17, RZ, P0, !PT ;  /* 0x0000001102057c10 */ /* 0x040fe400087fe4ff */
[----:B------:R-:W-:Y:S01]  /*03d0*/  IADD3.X R11, PT, PT, R2, UR21, RZ, P1, !PT ;  /* 0x00000015020b7c10 */ /* 0x000fe20008ffe4ff */
[----:B--2---:R-:W-:-:S05]  /*03e0*/  FMUL R15, R6, R9 ;  /* 0x00000009060f7220 */ /* 0x004fca0000400000 */
[----:B------:R0:W-:Y:S04]  /*03f0*/  STG.E desc[UR8][R4.64], R15 ;  /* 0x0000000f04007986 */ /* 0x0001e8000c101908 */
[----:B------:R-:W2:Y:S01]  /*0400*/  LDG.E R10, desc[UR8][R10.64] ;  /* 0x000000080a0a7981 */ /* 0x000ea2000c1e1900 */
[----:B------:R-:W-:-:S04]  /*0410*/  IADD3 R12, P0, PT, R12, UR18, RZ ;  /* 0x000000120c0c7c10 */ /* 0x000fc8000ff1e0ff */
[----:B------:R-:W-:Y:S02]  /*0420*/  IADD3.X R13, PT, PT, R2, UR19, RZ, P0, !PT ;  /* 0x00000013020d7c10 */ /* 0x000fe400087fe4ff */
[----:B------:R-:W-:-:S04]  /*0430*/  IADD3 R3, P0, PT, R3, UR7, RZ ;  /* 0x0000000703037c10 */ /* 0x000fc8000ff1e0ff */
[----:B------:R-:W-:Y:S02]  /*0440*/  IADD3.X R0, PT, PT, RZ, R0, RZ, P0, !PT ;  /* 0x00000000ff007210 */ /* 0x000fe400007fe4ff */
[----:B------:R-:W-:-:S04]  /*0450*/  ISETP.GE.U32.AND P0, PT, R3, UR6, PT ;  /* 0x0000000603007c0c */ /* 0x000fc8000bf06070 */
[----:B------:R-:W-:Y:S01]  /*0460*/  ISETP.GE.U32.AND.EX P0, PT, R0, UR10, PT, P0 ;  /* 0x0000000a00007c0c */ /* 0x000fe2000bf06100 */
[----:B--2---:R-:W-:-:S05]  /*0470*/  FMUL R9, R9, R10 ;  /* 0x0000000a09097220 */ /* 0x004fca0000400000 */
[----:B------:R0:W-:Y:S07]  /*0480*/  STG.E desc[UR8][R12.64], R9 ;  /* 0x000000090c007986 */ /* 0x0001ee000c101908 */
[----:B------:R-:W-:Y:S05]  /*0490*/  @!P0 BRA `(.L_x_4) ;  /* 0xfffffffc002c8947 */ /* 0x000fea000383ffff */
[----:B------:R-:W-:Y:S05]  /*04a0*/  BSYNC.RECONVERGENT B0 ;  /* 0x0000000000007941 */ /* 0x000fea0003800200 */
.L_x_0:
[----:B------:R-:W-:Y:S05]  /*04b0*/  EXIT ;  /* 0x000000000000794d */ /* 0x000fea0003800000 */
        .weak           $__internal_0_$__cuda_sm20_div_u64
        .type           $__internal_0_$__cuda_sm20_div_u64,@function
        .size           $__internal_0_$__cuda_sm20_div_u64,(.L_x_65 - $__internal_0_$__cuda_sm20_div_u64)
$__internal_0_$__cuda_sm20_div_u64:
[----:B------:R-:W0:Y:S02]  /*04c0*/  LDCU UR4, c[0x0][0x384] ;  /* 0x00007080ff0477ac */ /* 0x000e240008000800 */
[----:B0-----:R-:W0:Y:S08]  /*04d0*/  I2F.U64.RP R8, UR4 ;  /* 0x0000000400087d12 */ /* 0x001e300008309000 */
[----:B0-----:R-:W0:Y:S02]  /*04e0*/  MUFU.RCP R8, R8 ;  /* 0x0000000800087308 */ /* 0x001e240000001000 */
[----:B0-----:R-:W-:-:S06]  /*04f0*/  VIADD R4, R8, 0x1ffffffe ;  /* 0x1ffffffe08047836 */ /* 0x001fcc0000000000 */
[----:B------:R-:W0:Y:S02]  /*0500*/  F2I.U64.TRUNC R4, R4 ;  /* 0x0000000400047311 */ /* 0x000e24000020d800 */
[----:B0-----:R-:W-:-:S04]  /*0510*/  IMAD.WIDE.U32 R6, R4, UR4, RZ ;  /* 0x0000000404067c25 */ /* 0x001fc8000f8e00ff */
[----:B------:R-:W-:Y:S01]  /*0520*/  IMAD R7, R4, UR5, R7 ;  /* 0x0000000504077c24 */ /* 0x000fe2000f8e0207 */
[----:B------:R-:W-:-:S03]  /*0530*/  IADD3 R9, P0, PT, RZ, -R6, RZ ;  /* 0x80000006ff097210 */ /* 0x000fc60007f1e0ff */
[----:B------:R-:W-:Y:S02]  /*0540*/  IMAD R7, R5, UR4, R7 ;  /* 0x0000000405077c24 */ /* 0x000fe4000f8e0207 */
[----:B------:R-:W-:-:S04]  /*0550*/  IMAD.HI.U32 R6, R4, R9, RZ ;  /* 0x0000000904067227 */ /* 0x000fc800078e00ff */
[----:B------:R-:W-:Y:S02]  /*0560*/  IMAD.X R11, RZ, RZ, ~R7, P0 ;  /* 0x000000ffff0b7224 */ /* 0x000fe400000e0e07 */
[----:B------:R-:W-:Y:S02]  /*0570*/  IMAD.MOV.U32 R7, RZ, RZ, R4 ;  /* 0x000000ffff077224 */ /* 0x000fe400078e0004 */
[-C--:B------:R-:W-:Y:S02]  /*0580*/  IMAD R13, R5, R11.reuse, RZ ;  /* 0x0000000b050d7224 */ /* 0x080fe400078e02ff */
[----:B------:R-:W-:-:S04]  /*0590*/  IMAD.WIDE.U32 R6, P0, R4, R11, R6 ;  /* 0x0000000b04067225 */ /* 0x000fc80007800006 */
[----:B------:R-:W-:-:S04]  /*05a0*/  IMAD.HI.U32 R11, R5, R11, RZ ;  /* 0x0000000b050b7227 */ /* 0x000fc800078e00ff */
[----:B------:R-:W-:-:S05]  /*05b0*/  IMAD.HI.U32 R6, P1, R5, R9, R6 ;  /* 0x0000000905067227 */ /* 0x000fca0007820006 */
[----:B------:R-:W-:Y:S02]  /*05c0*/  IADD3 R7, P2, PT, R13, R6, RZ ;  /* 0x000000060d077210 */ /* 0x000fe40007f5e0ff */
[----:B------:R-:W-:-:S03]  /*05d0*/  IADD3.X R6, PT, PT, R11, R5, RZ, P0, !PT ;  /* 0x000000050b067210 */ /* 0x000fc600007fe4ff */
[----:B------:R-:W-:Y:S01]  /*05e0*/  IMAD.WIDE.U32 R4, R7, UR4, RZ ;  /* 0x0000000407047c25 */ /* 0x000fe2000f8e00ff */
[----:B------:R-:W-:-:S03]  /*05f0*/  IADD3.X R9, PT, PT, RZ, RZ, R6, P2, P1 ;  /* 0x000000ffff097210 */ /* 0x000fc600017e2406 */
[----:B------:R-:W-:Y:S01]  /*0600*/  IMAD R6, R7, UR5, R5 ;  /* 0x0000000507067c24 */ /* 0x000fe2000f8e0205 */
[----:B------:R-:W-:-:S03]  /*0610*/  IADD3 R5, P0, PT, RZ, -R4, RZ ;  /* 0x80000004ff057210 */ /* 0x000fc60007f1e0ff */
[----:B------:R-:W-:Y:S02]  /*0620*/  IMAD R4, R9, UR4, R6 ;  /* 0x0000000409047c24 */ /* 0x000fe4000f8e0206 */
[----:B------:R-:W-:-:S04]  /*0630*/  IMAD.HI.U32 R6, R7, R5, RZ ;  /* 0x0000000507067227 */ /* 0x000fc800078e00ff */
[----:B------:R-:W-:-:S04]  /*0640*/  IMAD.X R4, RZ, RZ, ~R4, P0 ;  /* 0x000000ffff047224 */ /* 0x000fc800000e0e04 */
[----:B------:R-:W-:-:S04]  /*0650*/  IMAD.WIDE.U32 R6, P0, R7, R4, R6 ;  /* 0x0000000407067225 */ /* 0x000fc80007800006 */
[C---:B------:R-:W-:Y:S02]  /*0660*/  IMAD R8, R9.reuse, R4, RZ ;  /* 0x0000000409087224 */ /* 0x040fe400078e02ff */
[----:B------:R-:W-:-:S04]  /*0670*/  IMAD.HI.U32 R7, P1, R9, R5, R6 ;  /* 0x0000000509077227 */ /* 0x000fc80007820006 */
[----:B------:R-:W-:Y:S01]  /*0680*/  IMAD.HI.U32 R4, R9, R4, RZ ;  /* 0x0000000409047227 */ /* 0x000fe200078e00ff */
[----:B------:R-:W-:-:S03]  /*0690*/  IADD3 R7, P2, PT, R8, R7, RZ ;  /* 0x0000000708077210 */ /* 0x000fc60007f5e0ff */
[----:B------:R-:W-:Y:S02]  /*06a0*/  IMAD.X R9, R4, 0x1, R9, P0 ;  /* 0x0000000104097824 */ /* 0x000fe400000e0609 */
[----:B------:R-:W-:-:S03]  /*06b0*/  IMAD.HI.U32 R4, R7, R3, RZ ;  /* 0x0000000307047227 */ /* 0x000fc600078e00ff */
[----:B------:R-:W-:Y:S01]  /*06c0*/  IADD3.X R9, PT, PT, RZ, RZ, R9, P2, P1 ;  /* 0x000000ffff097210 */ /* 0x000fe200017e2409 */
[----:B------:R-:W-:Y:S02]  /*06d0*/  IMAD.MOV.U32 R5, RZ, RZ, RZ ;  /* 0x000000ffff057224 */ /* 0x000fe400078e00ff */
[----:B------:R-:W-:-:S04]  /*06e0*/  IMAD.WIDE.U32 R4, R7, R0, R4 ;  /* 0x0000000007047225 */ /* 0x000fc800078e0004 */
[C---:B------:R-:W-:Y:S02]  /*06f0*/  IMAD R7, R9.reuse, R0, RZ ;  /* 0x0000000009077224 */ /* 0x040fe400078e02ff */
[----:B------:R-:W-:-:S04]  /*0700*/  IMAD.HI.U32 R4, P0, R9, R3, R4 ;  /* 0x0000000309047227 */ /* 0x000fc80007800004 */
[----:B------:R-:W-:Y:S01]  /*0710*/  IMAD.HI.U32 R6, R9, R0, RZ ;  /* 0x0000000009067227 */ /* 0x000fe200078e00ff */
[----:B------:R-:W-:-:S04]  /*0720*/  IADD3 R7, P1, PT, R7, R4, RZ ;  /* 0x0000000407077210 */ /* 0x000fc80007f3e0ff */
[----:B------:R-:W-:Y:S01]  /*0730*/  IADD3.X R6, PT, PT, R6, RZ, RZ, P0, !PT ;  /* 0x000000ff06067210 */ /* 0x000fe200007fe4ff */
[----:B------:R-:W-:-:S04]  /*0740*/  IMAD.WIDE.U32 R4, R7, UR4, RZ ;  /* 0x0000000407047c25 */ /* 0x000fc8000f8e00ff */
[----:B------:R-:W-:Y:S01]  /*0750*/  IMAD.X R6, RZ, RZ, R6, P1 ;  /* 0x000000ffff067224 */ /* 0x000fe200008e0606 */
[----:B------:R-:W-:Y:S01]  /*0760*/  IADD3 R11, P1, PT, -R4, R3, RZ ;  /* 0x00000003040b7210 */ /* 0x000fe20007f3e1ff */
[----:B------:R-:W-:-:S03]  /*0770*/  IMAD R5, R7, UR5, R5 ;  /* 0x0000000507057c24 */ /* 0x000fc6000f8e0205 */
[C---:B------:R-:W-:Y:S01]  /*0780*/  ISETP.GE.U32.AND P0, PT, R11.reuse, UR4, PT ;  /* 0x000000040b007c0c */ /* 0x040fe2000bf06070 */
[----:B------:R-:W-:Y:S01]  /*0790*/  IMAD R5, R6, UR4, R5 ;  /* 0x0000000406057c24 */ /* 0x000fe2000f8e0205 */
[----:B------:R-:W-:-:S03]  /*07a0*/  IADD3 R8, P2, PT, R11, -UR4, RZ ;  /* 0x800000040b087c10 */ /* 0x000fc6000ff5e0ff */
[----:B------:R-:W-:Y:S01]  /*07b0*/  IMAD.X R13, R0, 0x1, ~R5, P1 ;  /* 0x00000001000d7824 */ /* 0x000fe200008e0e05 */
[----:B------:R-:W-:-:S04]  /*07c0*/  IADD3 R4, P1, PT, R7, 0x1, RZ ;  /* 0x0000000107047810 */ /* 0x000fc80007f3e0ff */
[C---:B------:R-:W-:Y:S01]  /*07d0*/  ISETP.GE.U32.AND.EX P0, PT, R13.reuse, UR5, PT, P0 ;  /* 0x000000050d007c0c */ /* 0x040fe2000bf06100 */
[----:B------:R-:W-:Y:S01]  /*07e0*/  IMAD.X R9, RZ, RZ, R6, P1 ;  /* 0x000000ffff097224 */ /* 0x000fe200008e0606 */
[----:B------:R-:W-:Y:S02]  /*07f0*/  IADD3.X R10, PT, PT, R13, ~UR5, RZ, P2, !PT ;  /* 0x800000050d0a7c10 */ /* 0x000fe400097fe4ff */
[----:B------:R-:W-:Y:S02]  /*0800*/  SEL R8, R8, R11, P0 ;  /* 0x0000000b08087207 */ /* 0x000fe40000000000 */
[----:B------:R-:W-:Y:S02]  /*0810*/  SEL R5, R4, R7, P0 ;  /* 0x0000000704057207 */ /* 0x000fe40000000000 */
[----:B------:R-:W-:Y:S02]  /*0820*/  SEL R7, R10, R13, P0 ;  /* 0x0000000d0a077207 */ /* 0x000fe40000000000 */
[----:B------:R-:W-:-:S02]  /*0830*/  SEL R4, R9, R6, P0 ;  /* 0x0000000609047207 */ /* 0x000fc40000000000 */
[----:B------:R-:W-:Y:S02]  /*0840*/  ISETP.GE.U32.AND P0, PT, R8, UR4, PT ;  /* 0x0000000408007c0c */ /* 0x000fe4000bf06070 */
[----:B------:R-:W-:Y:S02]  /*0850*/  IADD3 R6, P2, PT, R5, 0x1, RZ ;  /* 0x0000000105067810 */ /* 0x000fe40007f5e0ff */
[----:B------:R-:W-:Y:S02]  /*0860*/  ISETP.GE.U32.AND.EX P0, PT, R7, UR5, PT, P0 ;  /* 0x0000000507007c0c */ /* 0x000fe4000bf06100 */
[-C--:B------:R-:W-:Y:S02]  /*0870*/  IADD3.X R7, PT, PT, RZ, R4.reuse, RZ, P2, !PT ;  /* 0x00000004ff077210 */ /* 0x080fe400017fe4ff */
[----:B------:R-:W-:Y:S02]  /*0880*/  ISETP.NE.U32.AND P1, PT, RZ, UR4, PT ;  /* 0x00000004ff007c0c */ /* 0x000fe4000bf25070 */
[----:B------:R-:W-:Y:S01]  /*0890*/  SEL R6, R6, R5, P0 ;  /* 0x0000000506067207 */ /* 0x000fe20000000000 */
[----:B------:R-:W-:Y:S01]  /*08a0*/  IMAD.MOV.U32 R5, RZ, RZ, 0x0 ;  /* 0x00000000ff057424 */ /* 0x000fe200078e00ff */
[----:B------:R-:W-:Y:S01]  /*08b0*/  SEL R7, R7, R4, P0 ;  /* 0x0000000407077207 */ /* 0x000fe20000000000 */
[----:B------:R-:W-:Y:S01]  /*08c0*/  IMAD.MOV.U32 R4, RZ, RZ, R2 ;  /* 0x000000ffff047224 */ /* 0x000fe200078e0002 */
[----:B------:R-:W-:-:S04]  /*08d0*/  ISETP.NE.AND.EX P1, PT, RZ, UR5, PT, P1 ;  /* 0x00000005ff007c0c */ /* 0x000fc8000bf25310 */
[----:B------:R-:W-:Y:S02]  /*08e0*/  SEL R6, R6, 0xffffffff, P1 ;  /* 0xffffffff06067807 */ /* 0x000fe40000800000 */
[----:B------:R-:W-:Y:S01]  /*08f0*/  SEL R7, R7, 0xffffffff, P1 ;  /* 0xffffffff07077807 */ /* 0x000fe20000800000 */
[----:B------:R-:W-:Y:S06]  /*0900*/  RET.REL.NODEC R4 `(_ZN6caffe270_GLOBAL__N__46_tmpxft_00006818_00000000_7_distance_op_cpp1_ii_09a8af1924DotProductGradientKernelIfEEviiPKT_S4_S4_PS2_S5_) ;  /* 0xfffffff404bc7950 */ /* 0x000fec0003c3ffff */
.L_x_5:
[----:B------:R-:W-:-:S00]  /*0910*/  BRA `(.L_x_5) ;  /* 0xfffffffc00fc7947 */ /* 0x000fc0000383ffff */
[----:B------:R-:W-:-:S00]  /*0920*/  NOP ;  /* 0x0000000000007918 */ /* 0x000fc00000000000 */
        /* <DEDUP_REMOVED lines=13> */
.L_x_65:


//--------------------- .text._ZN6caffe270_GLOBAL__N__46_tmpxft_00006818_00000000_7_distance_op_cpp1_ii_09a8af1911BatchedAxpyIfEEviiPKT_S4_PS2_ --------------------------
	.section	.text._ZN6caffe270_GLOBAL__N__46_tmpxft_00006818_00000000_7_distance_op_cpp1_ii_09a8af1911BatchedAxpyIfEEviiPKT_S4_PS2_,"ax",@progbits
	.align	128
        .global         _ZN6caffe270_GLOBAL__N__46_tmpxft_00006818_00000000_7_distance_op_cpp1_ii_09a8af1911BatchedAxpyIfEEviiPKT_S4_PS2_
        .type           _ZN6caffe270_GLOBAL__N__46_tmpxft_00006818_00000000_7_distance_op_cpp1_ii_09a8af1911BatchedAxpyIfEEviiPKT_S4_PS2_,@function
        .size           _ZN6caffe270_GLOBAL__N__46_tmpxft_00006818_00000000_7_distance_op_cpp1_ii_09a8af1911BatchedAxpyIfEEviiPKT_S4_PS2_,(.L_x_66 - _ZN6caffe270_GLOBAL__N__46_tmpxft_00006818_00000000_7_distance_op_cpp1_ii_09a8af1911BatchedAxpyIfEEviiPKT_S4_PS2_)
        .other          _ZN6caffe270_GLOBAL__N__46_tmpxft_00006818_00000000_7_distance_op_cpp1_ii_09a8af1911BatchedAxpyIfEEviiPKT_S4_PS2_,@"STO_CUDA_ENTRY STV_DEFAULT"
_ZN6caffe270_GLOBAL__N__46_tmpxft_00006818_00000000_7_distance_op_cpp1_ii_09a8af1911BatchedAxpyIfEEviiPKT_S4_PS2_:
.text._ZN6caffe270_GLOBAL__N__46_tmpxft_00006818_00000000_7_distance_op_cpp1_ii_09a8af1911BatchedAxpyIfEEviiPKT_S4_PS2_:
        /* <DEDUP_REMOVED lines=17> */
[----:B------:R-:W4:Y:S01]  /*0110*/  LDCU.64 UR14, c[0x0][0x388] ;  /* 0x00007100ff0e77ac */ /* 0x000f220008000a00 */
[----:B------:R-:W1:Y:S01]  /*0120*/  LDCU.64 UR16, c[0x0][0x398] ;  /* 0x00007300ff1077ac */ /* 0x000e620008000a00 */
[----:B------:R-:W-:Y:S02]  /*0130*/  USHF.R.S32.HI UR5, URZ, 0x1f, UR5 ;  /* 0x0000001fff057899 */ /* 0x000fe40008011405 */
[----:B0-----:R-:W-:-:S12]  /*0140*/  UIMAD UR7, UR7, UR4, URZ ;  /* 0x00000004070772a4 */ /* 0x001fd8000f8e02ff */
.L_x_10:
[C---:B0-----:R-:W-:Y:S01]  /*0150*/  IMAD.SHL.U32 R4, R2.reuse, 0x4, RZ ;  /* 0x0000000402047824 */ /* 0x041fe200078e00ff */
[----:B------:R-:W-:-:S04]  /*0160*/  SHF.L.U64.HI R5, R2, 0x2, R3 ;  /* 0x0000000202057819 */ /* 0x000fc80000010203 */
[----:B---3--:R-:W-:-:S04]  /*0170*/  IADD3 R6, P0, PT, R4, UR12, RZ ;  /* 0x0000000c04067c10 */ /* 0x008fc8000ff1e0ff */
[----:B------:R-:W-:-:S05]  /*0180*/  IADD3.X R7, PT, PT, R5, UR13, RZ, P0, !PT ;  /* 0x0000000d05077c10 */ /* 0x000fca00087fe4ff */
[----:B-1----:R0:W5:Y:S01]  /*0190*/  LDG.E R0, desc[UR8][R6.64] ;  /* 0x0000000806007981 */ /* 0x002162000c1e1900 */
[----:B------:R-:W-:Y:S01]  /*01a0*/  LOP3.LUT R8, R3, UR5, RZ, 0xfc, !PT ;  /* 0x0000000503087c12 */ /* 0x000fe2000f8efcff */
[----:B------:R-:W-:Y:S03]  /*01b0*/  BSSY.RECONVERGENT B1, `(.L_x_7) ;  /* 0x000001b000017945 */ /* 0x000fe60003800200 */
[----:B------:R-:W-:-:S13]  /*01c0*/  ISETP.NE.U32.AND P0, PT, R8, RZ, PT ;  /* 0x000000ff0800720c */ /* 0x000fda0003f05070 */
[----:B0-----:R-:W-:Y:S05]  /*01d0*/  @!P0 BRA `(.L_x_8) ;  /* 0x0000000000148947 */ /* 0x001fea0003800000 */
[----:B------:R-:W-:-:S07]  /*01e0*/  MOV R6, 0x200 ;  /* 0x0000020000067802 */ /* 0x000fce0000000f00 */
[----:B--2-45:R-:W-:Y:S05]  /*01f0*/  CALL.REL.NOINC `($__internal_1_$__cuda_sm20_div_u64) ;  /* 0x0000000000987944 */ /* 0x034fea0003c00000 */
[----:B------:R-:W-:Y:S01]  /*0200*/  IMAD.MOV.U32 R6, RZ, RZ, R8 ;  /* 0x000000ffff067224 */ /* 0x000fe200078e0008 */
[----:B------:R-:W-:Y:S01]  /*0210*/  MOV R7, R9 ;  /* 0x0000000900077202 */ /* 0x000fe20000000f00 */
[----:B------:R-:W-:Y:S06]  /*0220*/  BRA `(.L_x_9) ;  /* 0x00000000004c7947 */ /* 0x000fec0003800000 */
.L_x_8:
[----:B--2---:R-:W0:Y:S01]  /*0230*/  I2F.U32.RP R8, UR11 ;  /* 0x0000000b00087d06 */ /* 0x004e220008209000 */
[----:B------:R-:W-:-:S07]  /*0240*/  ISETP.NE.U32.AND P2, PT, RZ, UR11, PT ;  /* 0x0000000bff007c0c */ /* 0x000fce000bf45070 */
[----:B0-----:R-:W0:Y:S02]  /*0250*/  MUFU.RCP R8, R8 ;  /* 0x0000000800087308 */ /* 0x001e240000001000 */
[----:B0-----:R-:W-:-:S06]  /*0260*/  VIADD R6, R8, 0xffffffe ;  /* 0x0ffffffe08067836 */ /* 0x001fcc0000000000 */
[----:B------:R0:W1:Y:S02]  /*0270*/  F2I.FTZ.U32.TRUNC.NTZ R7, R6 ;  /* 0x0000000600077305 */ /* 0x000064000021f000 */
[----:B0-----:R-:W-:Y:S02]  /*0280*/  IMAD.MOV.U32 R6, RZ, RZ, RZ ;  /* 0x000000ffff067224 */ /* 0x001fe400078e00ff */
[----:B-1----:R-:W-:-:S04]  /*0290*/  IMAD.MOV R9, RZ, RZ, -R7 ;  /* 0x000000ffff097224 */ /* 0x002fc800078e0a07 */
[----:B------:R-:W-:-:S04]  /*02a0*/  IMAD R9, R9, UR11, RZ ;  /* 0x0000000b09097c24 */ /* 0x000fc8000f8e02ff */
[----:B------:R-:W-:-:S06]  /*02b0*/  IMAD.HI.U32 R7, R7, R9, R6 ;  /* 0x0000000907077227 */ /* 0x000fcc00078e0006 */
[----:B------:R-:W-:-:S05]  /*02c0*/  IMAD.HI.U32 R6, R7, R2, RZ ;  /* 0x0000000207067227 */ /* 0x000fca00078e00ff */
[----:B------:R-:W-:-:S05]  /*02d0*/  IADD3 R7, PT, PT, -R6, RZ, RZ ;  /* 0x000000ff06077210 */ /* 0x000fca0007ffe1ff */
[----:B------:R-:W-:-:S05]  /*02e0*/  IMAD R7, R7, UR11, R2 ;  /* 0x0000000b07077c24 */ /* 0x000fca000f8e0202 */
[----:B------:R-:W-:-:S13]  /*02f0*/  ISETP.GE.U32.AND P0, PT, R7, UR11, PT ;  /* 0x0000000b07007c0c */ /* 0x000fda000bf06070 */
[----:B------:R-:W-:Y:S02]  /*0300*/  @P0 VIADD R7, R7, -UR11 ;  /* 0x8000000b07070c36 */ /* 0x000fe40008000000 */
[----:B------:R-:W-:-:S03]  /*0310*/  @P0 VIADD R6, R6, 0x1 ;  /* 0x0000000106060836 */ /* 0x000fc60000000000 */
[----:B------:R-:W-:Y:S01]  /*0320*/  ISETP.GE.U32.AND P1, PT, R7, UR11, PT ;  /* 0x0000000b07007c0c */ /* 0x000fe2000bf26070 */
[----:B------:R-:W-:-:S12]  /*0330*/  HFMA2 R7, -RZ, RZ, 0, 0 ;  /* 0x00000000ff077431 */ /* 0x000fd800000001ff */
[----:B------:R-:W-:Y:S01]  /*0340*/  @P1 VIADD R6, R6, 0x1 ;  /* 0x0000000106061836 */ /* 0x000fe20000000000 */
[----:B------:R-:W-:-:S07]  /*0350*/  @!P2 LOP3.LUT R6, RZ, UR11, RZ, 0x33, !PT ;  /* 0x0000000bff06ac12 */ /* 0x000fce000f8e33ff */
.L_x_9:
[----:B----4-:R-:W-:Y:S05]  /*0360*/  BSYNC.RECONVERGENT B1 ;  /* 0x0000000000017941 */ /* 0x010fea0003800200 */
.L_x_7:
[----:B------:R-:W-:Y:S02]  /*0370*/  LEA R8, P0, R6, UR14, 0x2 ;  /* 0x0000000e06087c11 */ /* 0x000fe4000f8010ff */
[----:B------:R-:W-:Y:S02]  /*0380*/  IADD3 R4, P1, PT, R4, UR16, RZ ;  /* 0x0000001004047c10 */ /* 0x000fe4000ff3e0ff */
[----:B------:R-:W-:Y:S02]  /*0390*/  LEA.HI.X R9, R6, UR15, R7, 0x2, P0 ;  /* 0x0000000f06097c11 */ /* 0x000fe400080f1407 */
[----:B------:R-:W-:-:S04]  /*03a0*/  IADD3.X R5, PT, PT, R5, UR17, RZ, P1, !PT ;  /* 0x0000001105057c10 */ /* 0x000fc80008ffe4ff */
[----:B------:R-:W2:Y:S04]  /*03b0*/  LDG.E R9, desc[UR8][R8.64] ;  /* 0x0000000808097981 */ /* 0x000ea8000c1e1900 */
[----:B------:R-:W2:Y:S01]  /*03c0*/  LDG.E R7, desc[UR8][R4.64] ;  /* 0x0000000804077981 */ /* 0x000ea2000c1e1900 */
[----:B------:R-:W-:-:S05]  /*03d0*/  IADD3 R2, P0, PT, R2, UR7, RZ ;  /* 0x0000000702027c10 */ /* 0x000fca000ff1e0ff */
[----:B------:R-:W-:Y:S01]  /*03e0*/  IMAD.X R3, RZ, RZ, R3, P0 ;  /* 0x000000ffff037224 */ /* 0x000fe200000e0603 */
[----:B------:R-:W-:-:S04]  /*03f0*/  ISETP.GE.U32.AND P0, PT, R2, UR6, PT ;  /* 0x0000000602007c0c */ /* 0x000fc8000bf06070 */
[----:B------:R-:W-:Y:S01]  /*0400*/  ISETP.GE.U32.AND.EX P0, PT, R3, UR10, PT, P0 ;  /* 0x0000000a03007c0c */ /* 0x000fe2000bf06100 */
[----:B--2--5:R-:W-:-:S05]  /*0410*/  FFMA R7, R0, R9, R7 ;  /* 0x0000000900077223 */ /* 0x024fca0000000007 */
[----:B------:R0:W-:Y:S07]  /*0420*/  STG.E desc[UR8][R4.64], R7 ;  /* 0x0000000704007986 */ /* 0x0001ee000c101908 */
[----:B------:R-:W-:Y:S05]  /*0430*/  @!P0 BRA `(.L_x_10) ;  /* 0xfffffffc00448947 */ /* 0x000fea000383ffff */
[----:B------:R-:W-:Y:S05]  /*0440*/  BSYNC.RECONVERGENT B0 ;  /* 0x0000000000007941 */ /* 0x000fea0003800200 */
.L_x_6:
[----:B------:R-:W-:Y:S05]  /*0450*/  EXIT ;  /* 0x000000000000794d */ /* 0x000fea0003800000 */
        .weak           $__internal_1_$__cuda_sm20_div_u64
        .type           $__internal_1_$__cuda_sm20_div_u64,@function
        .size           $__internal_1_$__cuda_sm20_div_u64,(.L_x_66 - $__internal_1_$__cuda_sm20_div_u64)
$__internal_1_$__cuda_sm20_div_u64:
        /* <DEDUP_REMOVED lines=10> */
[----:B------:R-:W-:Y:S01]  /*0500*/  IMAD.X R15, RZ, RZ, ~R11, P0 ;  /* 0x000000ffff0f7224 */ /* 0x000fe200000e0e0b */
[----:B------:R-:W-:-:S03]  /*0510*/  MOV R11, R8 ;  /* 0x00000008000b7202 */ /* 0x000fc60000000f00 */
[-C--:B------:R-:W-:Y:S02]  /*0520*/  IMAD R17, R9, R15.reuse, RZ ;  /* 0x0000000f09117224 */ /* 0x080fe400078e02ff */
[----:B------:R-:W-:-:S04]  /*0530*/  IMAD.WIDE.U32 R10, P0, R8, R15, R10 ;  /* 0x0000000f080a7225 */ /* 0x000fc8000780000a */
[----:B------:R-:W-:-:S04]  /*0540*/  IMAD.HI.U32 R7, R9, R15, RZ ;  /* 0x0000000f09077227 */ /* 0x000fc800078e00ff */
[----:B------:R-:W-:-:S04]  /*0550*/  IMAD.HI.U32 R10, P1, R9, R13, R10 ;  /* 0x0000000d090a7227 */ /* 0x000fc8000782000a */
[----:B------:R-:W-:Y:S01]  /*0560*/  IMAD.X R7, R7, 0x1, R9, P0 ;  /* 0x0000000107077824 */ /* 0x000fe200000e0609 */
[----:B------:R-:W-:-:S04]  /*0570*/  IADD3 R11, P2, PT, R17, R10, RZ ;  /* 0x0000000a110b7210 */ /* 0x000fc80007f5e0ff */
[----:B------:R-:W-:Y:S01]  /*0580*/  IADD3.X R7, PT, PT, RZ, RZ, R7, P2, P1 ;  /* 0x000000ffff077210 */ /* 0x000fe200017e2407 */
[----:B------:R-:W-:-:S04]  /*0590*/  IMAD.WIDE.U32 R8, R11, UR4, RZ ;  /* 0x000000040b087c25 */ /* 0x000fc8000f8e00ff */
        /* <DEDUP_REMOVED lines=10> */
[----:B------:R-:W-:Y:S01]  /*0640*/  IMAD.MOV.U32 R9, RZ, RZ, RZ ;  /* 0x000000ffff097224 */ /* 0x000fe200078e00ff */
[----:B------:R-:W-:Y:S01]  /*0650*/  IADD3.X R7, PT, PT, R8, R7, RZ, P0, !PT ;  /* 0x0000000708077210 */ /* 0x000fe200007fe4ff */
[----:B------:R-:W-:-:S03]  /*0660*/  IMAD.HI.U32 R8, R11, R2, RZ ;  /* 0x000000020b087227 */ /* 0x000fc600078e00ff */
[----:B------:R-:W-:Y:S01]  /*0670*/  IADD3.X R7, PT, PT, RZ, RZ, R7, P2, P1 ;  /* 0x000000ffff077210 */ /* 0x000fe200017e2407 */
[----:B------:R-:W-:-:S04]  /*0680*/  IMAD.WIDE.U32 R8, R11, R3, R8 ;  /* 0x000000030b087225 */ /* 0x000fc800078e0008 */
[C---:B------:R-:W-:Y:S02]  /*0690*/  IMAD R11, R7.reuse, R3, RZ ;  /* 0x00000003070b7224 */ /* 0x040fe400078e02ff */
[----:B------:R-:W-:-:S04]  /*06a0*/  IMAD.HI.U32 R8, P0, R7, R2, R8 ;  /* 0x0000000207087227 */ /* 0x000fc80007800008 */
[----:B------:R-:W-:Y:S01]  /*06b0*/  IMAD.HI.U32 R7, R7, R3, RZ ;  /* 0x0000000307077227 */ /* 0x000fe200078e00ff */
[----:B------:R-:W-:-:S03]  /*06c0*/  IADD3 R11, P1, PT, R11, R8, RZ ;  /* 0x000000080b0b7210 */ /* 0x000fc60007f3e0ff */
[----:B------:R-:W-:Y:S02]  /*06d0*/  IMAD.X R7, RZ, RZ, R7, P0 ;  /* 0x000000ffff077224 */ /* 0x000fe400000e0607 */
[----:B------:R-:W-:-:S03]  /*06e0*/  IMAD.WIDE.U32 R8, R11, UR4, RZ ;  /* 0x000000040b087c25 */ /* 0x000fc6000f8e00ff */
[----:B------:R-:W-:Y:S01]  /*06f0*/  IADD3.X R7, PT, PT, RZ, R7, RZ, P1, !PT ;  /* 0x00000007ff077210 */ /* 0x000fe20000ffe4ff */
[----:B------:R-:W-:Y:S01]  /*0700*/  IMAD R10, R11, UR5, R9 ;  /* 0x000000050b0a7c24 */ /* 0x000fe2000f8e0209 */
[----:B------:R-:W-:-:S03]  /*0710*/  IADD3 R14, P1, PT, -R8, R2, RZ ;  /* 0x00000002080e7210 */ /* 0x000fc60007f3e1ff */
[----:B------:R-:W-:Y:S01]  /*0720*/  IMAD R10, R7, UR4, R10 ;  /* 0x00000004070a7c24 */ /* 0x000fe2000f8e020a */
[C---:B------:R-:W-:Y:S02]  /*0730*/  ISETP.GE.U32.AND P0, PT, R14.reuse, UR4, PT ;  /* 0x000000040e007c0c */ /* 0x040fe4000bf06070 */
[----:B------:R-:W-:Y:S01]  /*0740*/  IADD3 R9, P2, PT, R14, -UR4, RZ ;  /* 0x800000040e097c10 */ /* 0x000fe2000ff5e0ff */
        /* <DEDUP_REMOVED lines=8> */
[----:B------:R-:W-:Y:S01]  /*07d0*/  SEL R10, R10, R7, P0 ;  /* 0x000000070a0a7207 */ /* 0x000fe20000000000 */
[----:B------:R-:W-:Y:S01]  /*07e0*/  IMAD.MOV.U32 R7, RZ, RZ, 0x0 ;  /* 0x00000000ff077424 */ /* 0x000fe200078e00ff */
[----:B------:R-:W-:-:S02]  /*07f0*/  ISETP.GE.U32.AND P0, PT, R9, UR4, PT ;  /* 0x0000000409007c0c */ /* 0x000fc4000bf06070 */
[----:B------:R-:W-:Y:S02]  /*0800*/  IADD3 R8, P2, PT, R11, 0x1, RZ ;  /* 0x000000010b087810 */ /* 0x000fe40007f5e0ff */
[----:B------:R-:W-:Y:S02]  /*0810*/  ISETP.NE.U32.AND P1, PT, RZ, UR4, PT ;  /* 0x00000004ff007c0c */ /* 0x000fe4000bf25070 */
[----:B------:R-:W-:Y:S02]  /*0820*/  ISETP.GE.U32.AND.EX P0, PT, R12, UR5, PT, P0 ;  /* 0x000000050c007c0c */ /* 0x000fe4000bf06100 */
[----:B------:R-:W-:Y:S02]  /*0830*/  IADD3.X R9, PT, PT, RZ, R10, RZ, P2, !PT ;  /* 0x0000000aff097210 */ /* 0x000fe400017fe4ff */
[----:B------:R-:W-:Y:S02]  /*0840*/  ISETP.NE.AND.EX P1, PT, RZ, UR5, PT, P1 ;  /* 0x00000005ff007c0c */ /* 0x000fe4000bf25310 */
[----:B------:R-:W-:-:S02]  /*0850*/  SEL R8, R8, R11, P0 ;  /* 0x0000000b08087207 */ /* 0x000fc40000000000 */
[----:B------:R-:W-:Y:S02]  /*0860*/  SEL R9, R9, R10, P0 ;  /* 0x0000000a09097207 */ /* 0x000fe40000000000 */
[----:B------:R-:W-:Y:S02]  /*0870*/  SEL R8, R8, 0xffffffff, P1 ;  /* 0xffffffff08087807 */ /* 0x000fe40000800000 */
[----:B------:R-:W-:Y:S01]  /*0880*/  SEL R9, R9, 0xffffffff, P1 ;  /* 0xffffffff09097807 */ /* 0x000fe20000800000 */
[----:B------:R-:W-:Y:S06]  /*0890*/  RET.REL.NODEC R6 `(_ZN6caffe270_GLOBAL__N__46_tmpxft_00006818_00000000_7_distance_op_cpp1_ii_09a8af1911BatchedAxpyIfEEviiPKT_S4_PS2_) ;  /* 0xfffffff406d87950 */ /* 0x000fec0003c3ffff */
.L_x_11:
        /* <DEDUP_REMOVED lines=14> */
.L_x_66:


//--------------------- .text._ZN6caffe270_GLOBAL__N__46_tmpxft_00006818_00000000_7_distance_op_cpp1_ii_09a8af1915Scale2AxpyScaleIfEEviPKT_S4_S4_PS2_ --------------------------
	.section	.text._ZN6caffe270_GLOBAL__N__46_tmpxft_00006818_00000000_7_distance_op_cpp1_ii_09a8af1915Scale2AxpyScaleIfEEviPKT_S4_S4_PS2_,"ax",@progbits
	.align	128
        .global         _ZN6caffe270_GLOBAL__N__46_tmpxft_00006818_00000000_7_distance_op_cpp1_ii_09a8af1915Scale2AxpyScaleIfEEviPKT_S4_S4_PS2_
        .type           _ZN6caffe270_GLOBAL__N__46_tmpxft_00006818_00000000_7_distance_op_cpp1_ii_09a8af1915Scale2AxpyScaleIfEEviPKT_S4_S4_PS2_,@function
        .size           _ZN6caffe270_GLOBAL__N__46_tmpxft_00006818_00000000_7_distance_op_cpp1_ii_09a8af1915Scale2AxpyScaleIfEEviPKT_S4_S4_PS2_,(.L_x_67 - _ZN6caffe270_GLOBAL__N__46_tmpxft_00006818_00000000_7_distance_op_cpp1_ii_09a8af1915Scale2AxpyScaleIfEEviPKT_S4_S4_PS2_)
        .other          _ZN6caffe270_GLOBAL__N__46_tmpxft_00006818_00000000_7_distance_op_cpp1_ii_09a8af1915Scale2AxpyScaleIfEEviPKT_S4_S4_PS2_,@"STO_CUDA_ENTRY STV_DEFAULT"
_ZN6caffe270_GLOBAL__N__46_tmpxft_00006818_00000000_7_distance_op_cpp1_ii_09a8af1915Scale2AxpyScaleIfEEviPKT_S4_S4_PS2_:
.text._ZN6caffe270_GLOBAL__N__46_tmpxft_00006818_00000000_7_distance_op_cpp1_ii_09a8af1915Scale2AxpyScaleIfEEviPKT_S4_S4_PS2_:
[----:B------:R-:W-:Y:S01]  /*0000*/  LDC R1, c[0x0][0x37c] ;  /* 0x0000df00ff017b82 */ /* 0x000fe20000000800 */
[----:B------:R-:W0:Y:S01]  /*0010*/  S2R R5, SR_CTAID.X ;  /* 0x0000000000057919 */ /* 0x000e220000002500 */
[----:B------:R-:W0:Y:S01]  /*0020*/  LDCU UR4, c[0x0][0x360] ;  /* 0x00006c00ff0477ac */ /* 0x000e220008000800 */
[----:B------:R-:W0:Y:S01]  /*0030*/  S2R R0, SR_TID.X ;  /* 0x0000000000007919 */ /* 0x000e220000002100 */
[----:B------:R-:W1:Y:S02]  /*0040*/  LDCU UR5, c[0x0][0x380] ;  /* 0x00007000ff0577ac */ /* 0x000e640008000800 */
[----:B-1----:R-:W-:Y:S01]  /*0050*/  USHF.R.S32.HI UR8, URZ, 0x1f, UR5 ;  /* 0x0000001fff087899 */ /* 0x002fe20008011405 */
        /* <DEDUP_REMOVED lines=11> */
[----:B------:R-:W1:Y:S01]  /*0110*/  LDCU.128 UR12, c[0x0][0x390] ;  /* 0x00007200ff0c77ac */ /* 0x000e620008000c00 */
[----:B0-----:R-:W-:-:S12]  /*0120*/  UIMAD UR4, UR4, UR5, URZ ;  /* 0x00000005040472a4 */ /* 0x001fd8000f8e02ff */
.L_x_15:
[C---:B------:R-:W-:Y:S01]  /*0130*/  IMAD.SHL.U32 R4, R5.reuse, 0x4, RZ ;  /* 0x0000000405047824 */ /* 0x040fe200078e00ff */
[----:B------:R-:W-:-:S04]  /*0140*/  SHF.L.U64.HI R12, R5, 0x2, R2 ;  /* 0x00000002050c7819 */ /* 0x000fc80000010202 */
[----:B-1----:R-:W-:-:S04]  /*0150*/  IADD3 R10, P0, PT, R4, UR14, RZ ;  /* 0x0000000e040a7c10 */ /* 0x002fc8000ff1e0ff */
[----:B------:R-:W-:-:S05]  /*0160*/  IADD3.X R11, PT, PT, R12, UR15, RZ, P0, !PT ;  /* 0x0000000f0c0b7c10 */ /* 0x000fca00087fe4ff */
[----:B------:R-:W5:Y:S01]  /*0170*/  LDG.E R10, desc[UR6][R10.64] ;  /* 0x000000060a0a7981 */ /* 0x000f62000c1e1900 */
[C---:B------:R-:W-:Y:S02]  /*0180*/  IADD3 R6, P0, PT, R4.reuse, UR12, RZ ;  /* 0x0000000c04067c10 */ /* 0x040fe4000ff1e0ff */
[----:B---3--:R-:W-:Y:S02]  /*0190*/  IADD3 R8, P1, PT, R4, UR10, RZ ;  /* 0x0000000a04087c10 */ /* 0x008fe4000ff3e0ff */
[C---:B------:R-:W-:Y:S02]  /*01a0*/  IADD3.X R7, PT, PT, R12.reuse, UR13, RZ, P0, !PT ;  /* 0x0000000d0c077c10 */ /* 0x040fe400087fe4ff */
[----:B------:R-:W-:-:S03]  /*01b0*/  IADD3.X R9, PT, PT, R12, UR11, RZ, P1, !PT ;  /* 0x0000000b0c097c10 */ /* 0x000fc60008ffe4ff */
[----:B------:R-:W3:Y:S04]  /*01c0*/  LDG.E R3, desc[UR6][R6.64] ;  /* 0x0000000606037981 */ /* 0x000ee8000c1e1900 */
[----:B------:R-:W3:Y:S01]  /*01d0*/  LDG.E R8, desc[UR6][R8.64] ;  /* 0x0000000608087981 */ /* 0x000ee2000c1e1900 */
[----:B------:R-:W-:Y:S01]  /*01e0*/  BSSY.RECONVERGENT B1, `(.L_x_13) ;  /* 0x000000f000017945 */ /* 0x000fe20003800200 */
[----:B-----5:R-:W-:-:S04]  /*01f0*/  FMUL R14, R10, R10 ;  /* 0x0000000a0a0e7220 */ /* 0x020fc80000400000 */
[----:B------:R-:W0:Y:S01]  /*0200*/  MUFU.RCP R0, R14 ;  /* 0x0000000e00007308 */ /* 0x000e220000001000 */
[----:B---3--:R-:W-:-:S07]  /*0210*/  FMUL R3, R3, R8 ;  /* 0x0000000803037220 */ /* 0x008fce0000400000 */
[----:B------:R-:W1:Y:S01]  /*0220*/  FCHK P0, -R3, R14 ;  /* 0x0000000e03007302 */ /* 0x000e620000000100 */
[----:B0-----:R-:W-:-:S04]  /*0230*/  FFMA R13, -R14, R0, 1 ;  /* 0x3f8000000e0d7423 */ /* 0x001fc80000000100 */
[----:B------:R-:W-:-:S04]  /*0240*/  FFMA R0, R0, R13, R0 ;  /* 0x0000000d00007223 */ /* 0x000fc80000000000 */
[----:B------:R-:W-:-:S04]  /*0250*/  FFMA R11, -R3, R0, RZ ;  /* 0x00000000030b7223 */ /* 0x000fc800000001ff */
[----:B------:R-:W-:-:S04]  /*0260*/  FFMA R10, -R14, R11, -R3 ;  /* 0x0000000b0e0a7223 */ /* 0x000fc80000000903 */
[----:B------:R-:W-:Y:S01]  /*0270*/  FFMA R11, R0, R10, R11 ;  /* 0x0000000a000b7223 */ /* 0x000fe2000000000b */
[----:B-1----:R-:W-:Y:S06]  /*0280*/  @!P0 BRA `(.L_x_14) ;  /* 0x0000000000108947 */ /* 0x002fec0003800000 */
[----:B------:R-:W-:Y:S01]  /*0290*/  FADD R3, -R3, -RZ ;  /* 0x800000ff03037221 */ /* 0x000fe20000000100 */
[----:B------:R-:W-:-:S07]  /*02a0*/  MOV R6, 0x2c0 ;  /* 0x000002c000067802 */ /* 0x000fce0000000f00 */
[----:B--2-4-:R-:W-:Y:S05]  /*02b0*/  CALL.REL.NOINC `($__internal_2_$__cuda_sm3x_div_rn_noftz_f32_slowpath) ;  /* 0x0000000000307944 */ /* 0x014fea0003c00000 */
[----:B------:R-:W-:-:S07]  /*02c0*/  IMAD.MOV.U32 R11, RZ, RZ, R0 ;  /* 0x000000ffff0b7224 */ /* 0x000fce00078e0000 */
.L_x_14:
[----:B--2-4-:R-:W-:Y:S05]  /*02d0*/  BSYNC.RECONVERGENT B1 ;  /* 0x0000000000017941 */ /* 0x014fea0003800200 */
.L_x_13:
[----:B------:R-:W-:-:S04]  /*02e0*/  IADD3 R6, P0, PT, R4, UR16, RZ ;  /* 0x0000001004067c10 */ /* 0x000fc8000ff1e0ff */
[----:B------:R-:W-:Y:S02]  /*02f0*/  IADD3.X R7, PT, PT, R12, UR17, RZ, P0, !PT ;  /* 0x000000110c077c10 */ /* 0x000fe400087fe4ff */
[----:B------:R-:W-:-:S03]  /*0300*/  IADD3 R5, P0, PT, R5, UR4, RZ ;  /* 0x0000000405057c10 */ /* 0x000fc6000ff1e0ff */
[----:B------:R0:W-:Y:S02]  /*0310*/  STG.E desc[UR6][R6.64], R11 ;  /* 0x0000000b06007986 */ /* 0x0001e4000c101906 */
[----:B------:R-:W-:Y:S01]  /*0320*/  IMAD.X R2, RZ, RZ, R2, P0 ;  /* 0x000000ffff027224 */ /* 0x000fe200000e0602 */
[----:B------:R-:W-:-:S04]  /*0330*/  ISETP.GE.U32.AND P0, PT, R5, UR9, PT ;  /* 0x0000000905007c0c */ /* 0x000fc8000bf06070 */
[----:B------:R-:W-:-:S13]  /*0340*/  ISETP.GE.U32.AND.EX P0, PT, R2, UR8, PT, P0 ;  /* 0x0000000802007c0c */ /* 0x000fda000bf06100 */
[----:B0-----:R-:W-:Y:S05]  /*0350*/  @!P0 BRA `(.L_x_15) ;  /* 0xfffffffc00748947 */ /* 0x001fea000383ffff */
[----:B------:R-:W-:Y:S05]  /*0360*/  BSYNC.RECONVERGENT B0 ;  /* 0x0000000000007941 */ /* 0x000fea0003800200 */
.L_x_12:
[----:B------:R-:W-:Y:S05]  /*0370*/  EXIT ;  /* 0x000000000000794d */ /* 0x000fea0003800000 */
        .weak           $__internal_2_$__cuda_sm3x_div_rn_noftz_f32_slowpath
        .type           $__internal_2_$__cuda_sm3x_div_rn_noftz_f32_slowpath,@function
        .size           $__internal_2_$__cuda_sm3x_div_rn_noftz_f32_slowpath,(.L_x_67 - $__internal_2_$__cuda_sm3x_div_rn_noftz_f32_slowpath)
$__internal_2_$__cuda_sm3x_div_rn_noftz_f32_slowpath:
[--C-:B------:R-:W-:Y:S01]  /*0380*/  SHF.R.U32.HI R7, RZ, 0x17, R14.reuse ;  /* 0x00000017ff077819 */ /* 0x100fe2000001160e */
[----:B------:R-:W-:Y:S01]  /*0390*/  BSSY.RECONVERGENT B2, `(.L_x_16) ;  /* 0x0000064000027945 */ /* 0x000fe20003800200 */
[----:B------:R-:W-:Y:S01]  /*03a0*/  SHF.R.U32.HI R0, RZ, 0x17, R3 ;  /* 0x00000017ff007819 */ /* 0x000fe20000011603 */
[----:B------:R-:W-:Y:S01]  /*03b0*/  IMAD.MOV.U32 R8, RZ, RZ, R14 ;  /* 0x000000ffff087224 */ /* 0x000fe200078e000e */
[----:B------:R-:W-:Y:S02]  /*03c0*/  LOP3.LUT R15, R7, 0xff, RZ, 0xc0, !PT ;  /* 0x000000ff070f7812 */ /* 0x000fe400078ec0ff */
[----:B------:R-:W-:-:S03]  /*03d0*/  LOP3.LUT R13, R0, 0xff, RZ, 0xc0, !PT ;  /* 0x000000ff000d7812 */ /* 0x000fc600078ec0ff */
[----:B------:R-:W-:Y:S02]  /*03e0*/  VIADD R10, R15, 0xffffffff ;  /* 0xffffffff0f0a7836 */ /* 0x000fe40000000000 */
[----:B------:R-:W-:-:S03]  /*03f0*/  VIADD R9, R13, 0xffffffff ;  /* 0xffffffff0d097836 */ /* 0x000fc60000000000 */
[----:B------:R-:W-:-:S04]  /*0400*/  ISETP.GT.U32.AND P0, PT, R10, 0xfd, PT ;  /* 0x000000fd0a00780c */ /* 0x000fc80003f04070 */
[----:B------:R-:W-:-:S13]  /*0410*/  ISETP.GT.U32.OR P0, PT, R9, 0xfd, P0 ;  /* 0x000000fd0900780c */ /* 0x000fda0000704470 */
[----:B------:R-:W-:Y:S01]  /*0420*/  @!P0 IMAD.MOV.U32 R7, RZ, RZ, RZ ;  /* 0x000000ffff078224 */ /* 0x000fe200078e00ff */
[----:B------:R-:W-:Y:S06]  /*0430*/  @!P0 BRA `(.L_x_17) ;  /* 0x0000000000608947 */ /* 0x000fec0003800000 */
[----:B------:R-:W-:Y:S01]  /*0440*/  FSETP.GTU.FTZ.AND P0, PT, |R3|, +INF , PT ;  /* 0x7f8000000300780b */ /* 0x000fe20003f1c200 */
[----:B------:R-:W-:Y:S01]  /*0450*/  IMAD.MOV.U32 R0, RZ, RZ, R14 ;  /* 0x000000ffff007224 */ /* 0x000fe200078e000e */
[----:B------:R-:W-:-:S04]  /*0460*/  FSETP.GTU.FTZ.AND P1, PT, |R14|, +INF , PT ;  /* 0x7f8000000e00780b */ /* 0x000fc80003f3c200 */
[----:B------:R-:W-:-:S13]  /*0470*/  PLOP3.LUT P0, PT, P0, P1, PT, 0xf8, 0x8f ;  /* 0x00000000008f781c */ /* 0x000fda0000703f70 */
[----:B------:R-:W-:Y:S05]  /*0480*/  @P0 BRA `(.L_x_18) ;  /* 0x00000004004c0947 */ /* 0x000fea0003800000 */
[----:B------:R-:W-:-:S13]  /*0490*/  LOP3.LUT P0, RZ, R8, 0x7fffffff, R3, 0xc8, !PT ;  /* 0x7fffffff08ff7812 */ /* 0x000fda000780c803 */
[----:B------:R-:W-:Y:S05]  /*04a0*/  @!P0 BRA `(.L_x_19) ;  /* 0x00000004003c8947 */ /* 0x000fea0003800000 */
[C---:B------:R-:W-:Y:S02]  /*04b0*/  FSETP.NEU.FTZ.AND P2, PT, |R3|.reuse, +INF , PT ;  /* 0x7f8000000300780b */ /* 0x040fe40003f5d200 */
[----:B------:R-:W-:Y:S02]  /*04c0*/  FSETP.NEU.FTZ.AND P1, PT, |R0|, +INF , PT ;  /* 0x7f8000000000780b */ /* 0x000fe40003f3d200 */
[----:B------:R-:W-:-:S11]  /*04d0*/  FSETP.NEU.FTZ.AND P0, PT, |R3|, +INF , PT ;  /* 0x7f8000000300780b */ /* 0x000fd60003f1d200 */
[----:B------:R-:W-:Y:S05]  /*04e0*/  @!P1 BRA !P2, `(.L_x_19) ;  /* 0x00000004002c9947 */ /* 0x000fea0005000000 */
[----:B------:R-:W-:-:S04]  /*04f0*/  LOP3.LUT P2, RZ, R3, 0x7fffffff, RZ, 0xc0, !PT ;  /* 0x7fffffff03ff7812 */ /* 0x000fc8000784c0ff */
[----:B------:R-:W-:-:S13]  /*0500*/  PLOP3.LUT P1, PT, P1, P2, PT, 0x2f, 0xf2 ;  /* 0x0000000000f2781c */ /* 0x000fda0000f24577 */
[----:B------:R-:W-:Y:S05]  /*0510*/  @P1 BRA `(.L_x_20) ;  /* 0x0000000400181947 */ /* 0x000fea0003800000 */
[----:B------:R-:W-:-:S04]  /*0520*/  LOP3.LUT P1, RZ, R8, 0x7fffffff, RZ, 0xc0, !PT ;  /* 0x7fffffff08ff7812 */ /* 0x000fc8000782c0ff */
[----:B------:R-:W-:-:S13]  /*0530*/  PLOP3.LUT P0, PT, P0, P1, PT, 0x2f, 0xf2 ;  /* 0x0000000000f2781c */ /* 0x000fda0000702577 */
[----:B------:R-:W-:Y:S05]  /*0540*/  @P0 BRA `(.L_x_21) ;  /* 0x0000000400000947 */ /* 0x000fea0003800000 */
[----:B------:R-:W-:Y:S02]  /*0550*/  ISETP.GE.AND P0, PT, R9, RZ, PT ;  /* 0x000000ff0900720c */ /* 0x000fe40003f06270 */
[----:B------:R-:W-:-:S11]  /*0560*/  ISETP.GE.AND P1, PT, R10, RZ, PT ;  /* 0x000000ff0a00720c */ /* 0x000fd60003f26270 */
[----:B------:R-:W-:Y:S02]  /*0570*/  @P0 IMAD.MOV.U32 R7, RZ, RZ, RZ ;  /* 0x000000ffff070224 */ /* 0x000fe400078e00ff */
[----:B------:R-:W-:Y:S01]  /*0580*/  @!P0 FFMA R3, R3, 1.84467440737095516160e+19, RZ ;  /* 0x5f80000003038823 */ /* 0x000fe200000000ff */
[----:B------:R-:W-:Y:S02]  /*0590*/  @!P0 IMAD.MOV.U32 R7, RZ, RZ, -0x40 ;  /* 0xffffffc0ff078424 */ /* 0x000fe400078e00ff */
[----:B------:R-:W-:Y:S02]  /*05a0*/  @!P1 FFMA R8, R0, 1.84467440737095516160e+19, RZ ;  /* 0x5f80000000089823 */ /* 0x000fe400000000ff */
[----:B------:R-:W-:-:S07]  /*05b0*/  @!P1 VIADD R7, R7, 0x40 ;  /* 0x0000004007079836 */ /* 0x000fce0000000000 */
.L_x_17:
[----:B------:R-:W-:Y:S01]  /*05c0*/  LEA R9, R15, 0xc0800000, 0x17 ;  /* 0xc08000000f097811 */ /* 0x000fe200078eb8ff */
[----:B------:R-:W-:Y:S04]  /*05d0*/  BSSY.RECONVERGENT B3, `(.L_x_22) ;  /* 0x0000036000037945 */ /* 0x000fe80003800200 */
[----:B------:R-:W-:Y:S02]  /*05e0*/  IMAD.IADD R9, R8, 0x1, -R9 ;  /* 0x0000000108097824 */ /* 0x000fe400078e0a09 */
[----:B------:R-:W-:Y:S02]  /*05f0*/  VIADD R8, R13, 0xffffff81 ;  /* 0xffffff810d087836 */ /* 0x000fe40000000000 */
[----:B------:R-:W0:Y:S01]  /*0600*/  MUFU.RCP R10, R9 ;  /* 0x00000009000a7308 */ /* 0x000e220000001000 */
[----:B------:R-:W-:Y:S01]  /*0610*/  FADD.FTZ R11, -R9, -RZ ;  /* 0x800000ff090b7221 */ /* 0x000fe20000010100 */
[C---:B------:R-:W-:Y:S01]  /*0620*/  IMAD R0, R8.reuse, -0x800000, R3 ;  /* 0xff80000008007824 */ /* 0x040fe200078e0203 */
[----:B------:R-:W-:-:S05]  /*0630*/  IADD3 R8, PT, PT, R8, 0x7f, -R15 ;  /* 0x0000007f08087810 */ /* 0x000fca0007ffe80f */
[----:B------:R-:W-:Y:S02]  /*0640*/  IMAD.IADD R8, R8, 0x1, R7 ;  /* 0x0000000108087824 */ /* 0x000fe400078e0207 */
[----:B0-----:R-:W-:-:S04]  /*0650*/  FFMA R13, R10, R11, 1 ;  /* 0x3f8000000a0d7423 */ /* 0x001fc8000000000b */
[----:B------:R-:W-:-:S04]  /*0660*/  FFMA R14, R10, R13, R10 ;  /* 0x0000000d0a0e7223 */ /* 0x000fc8000000000a */
[----:B------:R-:W-:-:S04]  /*0670*/  FFMA R3, R0, R14, RZ ;  /* 0x0000000e00037223 */ /* 0x000fc800000000ff */
[----:B------:R-:W-:-:S04]  /*0680*/  FFMA R10, R11, R3, R0 ;  /* 0x000000030b0a7223 */ /* 0x000fc80000000000 */
[----:B------:R-:W-:-:S04]  /*0690*/  FFMA R13, R14, R10, R3 ;  /* 0x0000000a0e0d7223 */ /* 0x000fc80000000003 */
[----:B------:R-:W-:-:S04]  /*06a0*/  FFMA R10, R11, R13, R0 ;  /* 0x0000000d0b0a7223 */ /* 0x000fc80000000000 */
[----:B------:R-:W-:-:S05]  /*06b0*/  FFMA R0, R14, R10, R13 ;  /* 0x0000000a0e007223 */ /* 0x000fca000000000d */
[----:B------:R-:W-:-:S04]  /*06c0*/  SHF.R.U32.HI R3, RZ, 0x17, R0 ;  /* 0x00000017ff037819 */ /* 0x000fc80000011600 */
[----:B------:R-:W-:-:S05]  /*06d0*/  LOP3.LUT R3, R3, 0xff, RZ, 0xc0, !PT ;  /* 0x000000ff03037812 */ /* 0x000fca00078ec0ff */
[----:B------:R-:W-:-:S04]  /*06e0*/  IMAD.IADD R9, R3, 0x1, R8 ;  /* 0x0000000103097824 */ /* 0x000fc800078e0208 */
[----:B------:R-:W-:-:S05]  /*06f0*/  VIADD R3, R9, 0xffffffff ;  /* 0xffffffff09037836 */ /* 0x000fca0000000000 */
[----:B------:R-:W-:-:S13]  /*0700*/  ISETP.GE.U32.AND P0, PT, R3, 0xfe, PT ;  /* 0x000000fe0300780c */ /* 0x000fda0003f06070 */
[----:B------:R-:W-:Y:S05]  /*0710*/  @!P0 BRA `(.L_x_23) ;  /* 0x0000000000808947 */ /* 0x000fea0003800000 */
[----:B------:R-:W-:-:S13]  /*0720*/  ISETP.GT.AND P0, PT, R9, 0xfe, PT ;  /* 0x000000fe0900780c */ /* 0x000fda0003f04270 */
[----:B------:R-:W-:Y:S05]  /*0730*/  @P0 BRA `(.L_x_24) ;  /* 0x00000000006c0947 */ /* 0x000fea0003800000 */
[----:B------:R-:W-:-:S13]  /*0740*/  ISETP.GE.AND P0, PT, R9, 0x1, PT ;  /* 0x000000010900780c */ /* 0x000fda0003f06270 */
[----:B------:R-:W-:Y:S05]  /*0750*/  @P0 BRA `(.L_x_25) ;  /* 0x0000000000740947 */ /* 0x000fea0003800000 */
[----:B------:R-:W-:Y:S02]  /*0760*/  ISETP.GE.AND P0, PT, R9, -0x18, PT ;  /* 0xffffffe80900780c */ /* 0x000fe40003f06270 */
[----:B------:R-:W-:-:S11]  /*0770*/  LOP3.LUT R0, R0, 0x80000000, RZ, 0xc0, !PT ;  /* 0x8000000000007812 */ /* 0x000fd600078ec0ff */
[----:B------:R-:W-:Y:S05]  /*0780*/  @!P0 BRA `(.L_x_25) ;  /* 0x0000000000688947 */ /* 0x000fea0003800000 */
[CCC-:B------:R-:W-:Y:S01]  /*0790*/  FFMA.RZ R3, R14.reuse, R10.reuse, R13.reuse ;  /* 0x0000000a0e037223 */ /* 0x1c0fe2000000c00d */
[CCC-:B------:R-:W-:Y:S01]  /*07a0*/  FFMA.RM R8, R14.reuse, R10.reuse, R13.reuse ;  /* 0x0000000a0e087223 */ /* 0x1c0fe2000000400d */
[C---:B------:R-:W-:Y:S02]  /*07b0*/  ISETP.NE.AND P2, PT, R9.reuse, RZ, PT ;  /* 0x000000ff0900720c */ /* 0x040fe40003f45270 */
[----:B------:R-:W-:Y:S02]  /*07c0*/  ISETP.NE.AND P1, PT, R9, RZ, PT ;  /* 0x000000ff0900720c */ /* 0x000fe40003f25270 */
[----:B------:R-:W-:Y:S01]  /*07d0*/  LOP3.LUT R7, R3, 0x7fffff, RZ, 0xc0, !PT ;  /* 0x007fffff03077812 */ /* 0x000fe200078ec0ff */
[----:B------:R-:W-:Y:S01]  /*07e0*/  FFMA.RP R3, R14, R10, R13 ;  /* 0x0000000a0e037223 */ /* 0x000fe2000000800d */
[----:B------:R-:W-:Y:S02]  /*07f0*/  VIADD R10, R9, 0x20 ;  /* 0x00000020090a7836 */ /* 0x000fe40000000000 */
[----:B------:R-:W-:Y:S01]  /*0800*/  LOP3.LUT R7, R7, 0x800000, RZ, 0xfc, !PT ;  /* 0x0080000007077812 */ /* 0x000fe200078efcff */
[----:B------:R-:W-:Y:S01]  /*0810*/  IMAD.MOV R9, RZ, RZ, -R9 ;  /* 0x000000ffff097224 */ /* 0x000fe200078e0a09 */
[----:B------:R-:W-:-:S02]  /*0820*/  FSETP.NEU.FTZ.AND P0, PT, R3, R8, PT ;  /* 0x000000080300720b */ /* 0x000fc40003f1d000 */
[----:B------:R-:W-:Y:S02]  /*0830*/  SHF.L.U32 R10, R7, R10, RZ ;  /* 0x0000000a070a7219 */ /* 0x000fe400000006ff */
[----:B------:R-:W-:Y:S02]  /*0840*/  SEL R8, R9, RZ, P2 ;  /* 0x000000ff09087207 */ /* 0x000fe40001000000 */
[----:B------:R-:W-:Y:S02]  /*0850*/  ISETP.NE.AND P1, PT, R10, RZ, P1 ;  /* 0x000000ff0a00720c */ /* 0x000fe40000f25270 */
[----:B------:R-:W-:Y:S02]  /*0860*/  SHF.R.U32.HI R8, RZ, R8, R7 ;  /* 0x00000008ff087219 */ /* 0x000fe40000011607 */
[----:B------:R-:W-:Y:S02]  /*0870*/  PLOP3.LUT P0, PT, P0, P1, PT, 0xf8, 0x8f ;  /* 0x00000000008f781c */ /* 0x000fe40000703f70 */
[----:B------:R-:W-:-:S02]  /*0880*/  SHF.R.U32.HI R10, RZ, 0x1, R8 ;  /* 0x00000001ff0a7819 */ /* 0x000fc40000011608 */
[----:B------:R-:W-:-:S04]  /*0890*/  SEL R3, RZ, 0x1, !P0 ;  /* 0x00000001ff037807 */ /* 0x000fc80004000000 */
[----:B------:R-:W-:-:S04]  /*08a0*/  LOP3.LUT R3, R3, 0x1, R10, 0xf8, !PT ;  /* 0x0000000103037812 */ /* 0x000fc800078ef80a */
[----:B------:R-:W-:-:S05]  /*08b0*/  LOP3.LUT R3, R3, R8, RZ, 0xc0, !PT ;  /* 0x0000000803037212 */ /* 0x000fca00078ec0ff */
[----:B------:R-:W-:-:S05]  /*08c0*/  IMAD.IADD R3, R10, 0x1, R3 ;  /* 0x000000010a037824 */ /* 0x000fca00078e0203 */
[----:B------:R-:W-:Y:S01]  /*08d0*/  LOP3.LUT R0, R3, R0, RZ, 0xfc, !PT ;  /* 0x0000000003007212 */ /* 0x000fe200078efcff */
[----:B------:R-:W-:Y:S06]  /*08e0*/  BRA `(.L_x_25) ;  /* 0x0000000000107947 */ /* 0x000fec0003800000 */
.L_x_24:
[----:B------:R-:W-:-:S04]  /*08f0*/  LOP3.LUT R0, R0, 0x80000000, RZ, 0xc0, !PT ;  /* 0x8000000000007812 */ /* 0x000fc800078ec0ff */
[----:B------:R-:W-:Y:S01]  /*0900*/  LOP3.LUT R0, R0, 0x7f800000, RZ, 0xfc, !PT ;  /* 0x7f80000000007812 */ /* 0x000fe200078efcff */
[----:B------:R-:W-:Y:S06]  /*0910*/  BRA `(.L_x_25) ;  /* 0x0000000000047947 */ /* 0x000fec0003800000 */
.L_x_23:
[----:B------:R-:W-:-:S07]  /*0920*/  IMAD R0, R8, 0x800000, R0 ;  /* 0x0080000008007824 */ /* 0x000fce00078e0200 */
.L_x_25:
[----:B------:R-:W-:Y:S05]  /*0930*/  BSYNC.RECONVERGENT B3 ;  /* 0x0000000000037941 */ /* 0x000fea0003800200 */
.L_x_22:
[----:B------:R-:W-:Y:S05]  /*0940*/  BRA `(.L_x_26) ;  /* 0x0000000000207947 */ /* 0x000fea0003800000 */
.L_x_21:
[----:B------:R-:W-:-:S04]  /*0950*/  LOP3.LUT R0, R8, 0x80000000, R3, 0x48, !PT ;  /* 0x8000000008007812 */ /* 0x000fc800078e4803 */
[----:B------:R-:W-:Y:S01]  /*0960*/  LOP3.LUT R0, R0, 0x7f800000, RZ, 0xfc, !PT ;  /* 0x7f80000000007812 */ /* 0x000fe200078efcff */
[----:B------:R-:W-:Y:S06]  /*0970*/  BRA `(.L_x_26) ;  /* 0x0000000000147947 */ /* 0x000fec0003800000 */
.L_x_20:
[----:B------:R-:W-:Y:S01]  /*0980*/  LOP3.LUT R0, R8, 0x80000000, R3, 0x48, !PT ;  /* 0x8000000008007812 */ /* 0x000fe200078e4803 */
[----:B------:R-:W-:Y:S06]  /*0990*/  BRA `(.L_x_26) ;  /* 0x00000000000c7947 */ /* 0x000fec0003800000 */
.L_x_19:
[----:B------:R-:W0:Y:S01]  /*09a0*/  MUFU.RSQ R0, -QNAN ;  /* 0xffc0000000007908 */ /* 0x000e220000001400 */
[----:B------:R-:W-:Y:S05]  /*09b0*/  BRA `(.L_x_26) ;  /* 0x0000000000047947 */ /* 0x000fea0003800000 */
.L_x_18:
[----:B------:R-:W-:-:S07]  /*09c0*/  FADD.FTZ R0, R3, R0 ;  /* 0x0000000003007221 */ /* 0x000fce0000010000 */
.L_x_26:
[----:B------:R-:W-:Y:S05]  /*09d0*/  BSYNC.RECONVERGENT B2 ;  /* 0x0000000000027941 */ /* 0x000fea0003800200 */
.L_x_16:
[----:B------:R-:W-:-:S04]  /*09e0*/  IMAD.MOV.U32 R7, RZ, RZ, 0x0 ;  /* 0x00000000ff077424 */ /* 0x000fc800078e00ff */
[----:B0-----:R-:W-:Y:S05]  /*09f0*/  RET.REL.NODEC R6 `(_ZN6caffe270_GLOBAL__N__46_tmpxft_00006818_00000000_7_distance_op_cpp1_ii_09a8af1915Scale2AxpyScaleIfEEviPKT_S4_S4_PS2_) ;  /* 0xfffffff406807950 */ /* 0x001fea0003c3ffff */
.L_x_27:
        /* <DEDUP_REMOVED lines=16> */
.L_x_67:


//--------------------- .text._ZN6caffe270_GLOBAL__N__46_tmpxft_00006818_00000000_7_distance_op_cpp1_ii_09a8af1910BatchedMulIfEEviiPKT_S4_PS2_ --------------------------
	.section	.text._ZN6caffe270_GLOBAL__N__46_tmpxft_00006818_00000000_7_distance_op_cpp1_ii_09a8af1910BatchedMulIfEEviiPKT_S4_PS2_,"ax",@progbits
	.align	128
        .global         _ZN6caffe270_GLOBAL__N__46_tmpxft_00006818_00000000_7_distance_op_cpp1_ii_09a8af1910BatchedMulIfEEviiPKT_S4_PS2_
        .type           _ZN6caffe270_GLOBAL__N__46_tmpxft_00006818_00000000_7_distance_op_cpp1_ii_09a8af1910BatchedMulIfEEviiPKT_S4_PS2_,@function
        .size           _ZN6caffe270_GLOBAL__N__46_tmpxft_00006818_00000000_7_distance_op_cpp1_ii_09a8af1910BatchedMulIfEEviiPKT_S4_PS2_,(.L_x_68 - _ZN6caffe270_GLOBAL__N__46_tmpxft_00006818_00000000_7_distance_op_cpp1_ii_09a8af1910BatchedMulIfEEviiPKT_S4_PS2_)
        .other          _ZN6caffe270_GLOBAL__N__46_tmpxft_00006818_00000000_7_distance_op_cpp1_ii_09a8af1910BatchedMulIfEEviiPKT_S4_PS2_,@"STO_CUDA_ENTRY STV_DEFAULT"
_ZN6caffe270_GLOBAL__N__46_tmpxft_00006818_00000000_7_distance_op_cpp1_ii_09a8af1910BatchedMulIfEEviiPKT_S4_PS2_:
.text._ZN6caffe270_GLOBAL__N__46_tmpxft_00006818_00000000_7_distance_op_cpp1_ii_09a8af1910BatchedMulIfEEviiPKT_S4_PS2_:
        /* <DEDUP_REMOVED lines=18> */
[----:B------:R-:W-:Y:S02]  /*0120*/  USHF.R.S32.HI UR5, URZ, 0x1f, UR5 ;  /* 0x0000001fff057899 */ /* 0x000fe40008011405 */
[----:B0-----:R-:W-:-:S12]  /*0130*/  UIMAD UR7, UR7, UR4, URZ ;  /* 0x00000004070772a4 */ /* 0x001fd8000f8e02ff */
.L_x_32:
[C---:B------:R-:W-:Y:S01]  /*0140*/  IMAD.SHL.U32 R0, R3.reuse, 0x4, RZ ;  /* 0x0000000403007824 */ /* 0x040fe200078e00ff */
[----:B0-----:R-:W-:-:S04]  /*0150*/  SHF.L.U64.HI R5, R3, 0x2, R4 ;  /* 0x0000000203057819 */ /* 0x001fc80000010204 */
        /* <DEDUP_REMOVED lines=8> */
[----:B--2-45:R-:W-:Y:S05]  /*01e0*/  CALL.REL.NOINC `($__internal_3_$__cuda_sm20_div_u64) ;  /* 0x0000000000947944 */ /* 0x034fea0003c00000 */
[----:B------:R-:W-:Y:S01]  /*01f0*/  IMAD.MOV.U32 R6, RZ, RZ, R8 ;  /* 0x000000ffff067224 */ /* 0x000fe200078e0008 */
[----:B------:R-:W-:Y:S01]  /*0200*/  MOV R7, R9 ;  /* 0x0000000900077202 */ /* 0x000fe20000000f00 */
[----:B------:R-:W-:Y:S06]  /*0210*/  BRA `(.L_x_31) ;  /* 0x00000000004c7947 */ /* 0x000fec0003800000 */
.L_x_30:
        /* <DEDUP_REMOVED lines=19> */
.L_x_31:
[----:B----4-:R-:W-:Y:S05]  /*0350*/  BSYNC.RECONVERGENT B1 ;  /* 0x0000000000017941 */ /* 0x010fea0003800200 */
.L_x_29:
[----:B------:R-:W-:-:S04]  /*0360*/  LEA R8, P0, R6, UR16, 0x2 ;  /* 0x0000001006087c11 */ /* 0x000fc8000f8010ff */
[----:B------:R-:W-:-:S06]  /*0370*/  LEA.HI.X R9, R6, UR17, R7, 0x2, P0 ;  /* 0x0000001106097c11 */ /* 0x000fcc00080f1407 */
[----:B------:R-:W2:Y:S01]  /*0380*/  LDG.E R9, desc[UR8][R8.64] ;  /* 0x0000000808097981 */ /* 0x000ea2000c1e1900 */
[----:B------:R-:W-:-:S04]  /*0390*/  IADD3 R6, P0, PT, R0, UR18, RZ ;  /* 0x0000001200067c10 */ /* 0x000fc8000ff1e0ff */
[----:B------:R-:W-:Y:S02]  /*03a0*/  IADD3.X R7, PT, PT, R5, UR19, RZ, P0, !PT ;  /* 0x0000001305077c10 */ /* 0x000fe400087fe4ff */
[----:B------:R-:W-:-:S05]  /*03b0*/  IADD3 R3, P0, PT, R3, UR7, RZ ;  /* 0x0000000703037c10 */ /* 0x000fca000ff1e0ff */
[----:B------:R-:W-:Y:S01]  /*03c0*/  IMAD.X R4, RZ, RZ, R4, P0 ;  /* 0x000000ffff047224 */ /* 0x000fe200000e0604 */
[----:B------:R-:W-:-:S04]  /*03d0*/  ISETP.GE.U32.AND P0, PT, R3, UR6, PT ;  /* 0x0000000603007c0c */ /* 0x000fc8000bf06070 */
[----:B------:R-:W-:Y:S01]  /*03e0*/  ISETP.GE.U32.AND.EX P0, PT, R4, UR10, PT, P0 ;  /* 0x0000000a04007c0c */ /* 0x000fe2000bf06100 */
[----:B--2--5:R-:W-:-:S05]  /*03f0*/  FMUL R5, R2, R9 ;  /* 0x0000000902057220 */ /* 0x024fca0000400000 */
[----:B------:R0:W-:Y:S07]  /*0400*/  STG.E desc[UR8][R6.64], R5 ;  /* 0x0000000506007986 */ /* 0x0001ee000c101908 */
[----:B------:R-:W-:Y:S05]  /*0410*/  @!P0 BRA `(.L_x_32) ;  /* 0xfffffffc00488947 */ /* 0x000fea000383ffff */
[----:B------:R-:W-:Y:S05]  /*0420*/  BSYNC.RECONVERGENT B0 ;  /* 0x0000000000007941 */ /* 0x000fea0003800200 */
.L_x_28:
[----:B------:R-:W-:Y:S05]  /*0430*/  EXIT ;  /* 0x000000000000794d */ /* 0x000fea0003800000 */
        .weak           $__internal_3_$__cuda_sm20_div_u64
        .type           $__internal_3_$__cuda_sm20_div_u64,@function
        .size           $__internal_3_$__cuda_sm20_div_u64,(.L_x_68 - $__internal_3_$__cuda_sm20_div_u64)
$__internal_3_$__cuda_sm20_div_u64:
        /* <DEDUP_REMOVED lines=45> */
[----:B------:R-:W-:-:S03]  /*0710*/  ISETP.GE.U32.AND P0, PT, R14, UR4, PT ;  /* 0x000000040e007c0c */ /* 0x000fc6000bf06070 */
[----:B------:R-:W-:Y:S01]  /*0720*/  IMAD.X R13, R4, 0x1, ~R9, P1 ;  /* 0x00000001040d7824 */ /* 0x000fe200008e0e09 */
[----:B------:R-:W-:Y:S02]  /*0730*/  IADD3 R8, P1, PT, R11, 0x1, RZ ;  /* 0x000000010b087810 */ /* 0x000fe40007f3e0ff */
[----:B------:R-:W-:Y:S02]  /*0740*/  IADD3 R9, P2, PT, R14, -UR4, RZ ;  /* 0x800000040e097c10 */ /* 0x000fe4000ff5e0ff */
[C---:B------:R-:W-:Y:S01]  /*0750*/  ISETP.GE.U32.AND.EX P0, PT, R13.reuse, UR5, PT, P0 ;  /* 0x000000050d007c0c */ /* 0x040fe2000bf06100 */
[----:B------:R-:W-:Y:S01]  /*0760*/  IMAD.X R10, RZ, RZ, R7, P1 ;  /* 0x000000ffff0a7224 */ /* 0x000fe200008e0607 */
[----:B------:R-:W-:Y:S02]  /*0770*/  IADD3.X R12, PT, PT, R13, ~UR5, RZ, P2, !PT ;  /* 0x800000050d0c7c10 */ /* 0x000fe400097fe4ff */
[----:B------:R-:W-:Y:S02]  /*0780*/  SEL R9, R9, R14, P0 ;  /* 0x0000000e09097207 */ /* 0x000fe40000000000 */
[----:B------:R-:W-:-:S02]  /*0790*/  SEL R11, R8, R11, P0 ;  /* 0x0000000b080b7207 */ /* 0x000fc40000000000 */
[----:B------:R-:W-:Y:S02]  /*07a0*/  SEL R12, R12, R13, P0 ;  /* 0x0000000d0c0c7207 */ /* 0x000fe40000000000 */
[----:B------:R-:W-:Y:S01]  /*07b0*/  SEL R10, R10, R7, P0 ;  /* 0x000000070a0a7207 */ /* 0x000fe20000000000 */
[----:B------:R-:W-:Y:S01]  /*07c0*/  IMAD.MOV.U32 R7, RZ, RZ, 0x0 ;  /* 0x00000000ff077424 */ /* 0x000fe200078e00ff */
[----:B------:R-:W-:Y:S02]  /*07d0*/  ISETP.GE.U32.AND P0, PT, R9, UR4, PT ;  /* 0x0000000409007c0c */ /* 0x000fe4000bf06070 */
[----:B------:R-:W-:Y:S02]  /*07e0*/  IADD3 R8, P2, PT, R11, 0x1, RZ ;  /* 0x000000010b087810 */ /* 0x000fe40007f5e0ff */
[----:B------:R-:W-:Y:S02]  /*07f0*/  ISETP.NE.U32.AND P1, PT, RZ, UR4, PT ;  /* 0x00000004ff007c0c */ /* 0x000fe4000bf25070 */
[----:B------:R-:W-:-:S02]  /*0800*/  ISETP.GE.U32.AND.EX P0, PT, R12, UR5, PT, P0 ;  /* 0x000000050c007c0c */ /* 0x000fc4000bf06100 */
[-C--:B------:R-:W-:Y:S02]  /*0810*/  IADD3.X R9, PT, PT, RZ, R10.reuse, RZ, P2, !PT ;  /* 0x0000000aff097210 */ /* 0x080fe400017fe4ff */
[----:B------:R-:W-:Y:S02]  /*0820*/  ISETP.NE.AND.EX P1, PT, RZ, UR5, PT, P1 ;  /* 0x00000005ff007c0c */ /* 0x000fe4000bf25310 */
[----:B------:R-:W-:Y:S02]  /*0830*/  SEL R8, R8, R11, P0 ;  /* 0x0000000b08087207 */ /* 0x000fe40000000000 */
[----:B------:R-:W-:Y:S02]  /*0840*/  SEL R9, R9, R10, P0 ;  /* 0x0000000a09097207 */ /* 0x000fe40000000000 */
[----:B------:R-:W-:Y:S02]  /*0850*/  SEL R8, R8, 0xffffffff, P1 ;  /* 0xffffffff08087807 */ /* 0x000fe40000800000 */
[----:B------:R-:W-:Y:S01]  /*0860*/  SEL R9, R9, 0xffffffff, P1 ;  /* 0xffffffff09097807 */ /* 0x000fe20000800000 */
[----:B------:R-:W-:Y:S06]  /*0870*/  RET.REL.NODEC R6 `(_ZN6caffe270_GLOBAL__N__46_tmpxft_00006818_00000000_7_distance_op_cpp1_ii_09a8af1910BatchedMulIfEEviiPKT_S4_PS2_) ;  /* 0xfffffff406e07950 */ /* 0x000fec0003c3ffff */
.L_x_33:
        /* <DEDUP_REMOVED lines=16> */
.L_x_68:


//--------------------- .text._ZN6caffe270_GLOBAL__N__46_tmpxft_00006818_00000000_7_distance_op_cpp1_ii_09a8af1916DotProductKernelIfEEviiPKT_S4_PS2_ --------------------------
	.section	.text._ZN6caffe270_GLOBAL__N__46_tmpxft_00006818_00000000_7_distance_op_cpp1_ii_09a8af1916DotProductKernelIfEEviiPKT_S4_PS2_,"ax",@progbits
	.align	128
        .global         _ZN6caffe270_GLOBAL__N__46_tmpxft_00006818_00000000_7_distance_op_cpp1_ii_09a8af1916DotProductKernelIfEEviiPKT_S4_PS2_
        .type           _ZN6caffe270_GLOBAL__N__46_tmpxft_00006818_00000000_7_distance_op_cpp1_ii_09a8af1916DotProductKernelIfEEviiPKT_S4_PS2_,@function
        .size           _ZN6caffe270_GLOBAL__N__46_tmpxft_00006818_00000000_7_distance_op_cpp1_ii_09a8af1916DotProductKernelIfEEviiPKT_S4_PS2_,(.L_x_75 - _ZN6caffe270_GLOBAL__N__46_tmpxft_00006818_00000000_7_distance_op_cpp1_ii_09a8af1916DotProductKernelIfEEviiPKT_S4_PS2_)
        .other          _ZN6caffe270_GLOBAL__N__46_tmpxft_00006818_00000000_7_distance_op_cpp1_ii_09a8af1916DotProductKernelIfEEviiPKT_S4_PS2_,@"STO_CUDA_ENTRY STV_DEFAULT"
_ZN6caffe270_GLOBAL__N__46_tmpxft_00006818_00000000_7_distance_op_cpp1_ii_09a8af1916DotProductKernelIfEEviiPKT_S4_PS2_:
.text._ZN6caffe270_GLOBAL__N__46_tmpxft_00006818_00000000_7_distance_op_cpp1_ii_09a8af1916DotProductKernelIfEEviiPKT_S4_PS2_:
[----:B------:R-:W-:Y:S08]  /*0000*/  LDC R1, c[0x0][0x37c] ;  /* 0x0000df00ff017b82 */ /* 0x000ff00000000800 */
[----:B------:R-:W0:Y:S08]  /*0010*/  S2UR UR6, SR_CTAID.X ;  /* 0x00000000000679c3 */ /* 0x000e300000002500 */
[----:B------:R-:W0:Y:S02]  /*0020*/  LDC R0, c[0x0][0x380] ;  /* 0x0000e000ff007b82 */ /* 0x000e240000000800 */
[----:B0-----:R-:W-:-:S13]  /*0030*/  ISETP.LE.AND P0, PT, R0, UR6, PT ;  /* 0x0000000600007c0c */ /* 0x001fda000bf03270 */
[----:B------:R-:W-:Y:S05]  /*0040*/  @P0 EXIT ;  /* 0x000000000000094d */ /* 0x000fea0003800000 */
[----:B------:R-:W0:Y:S01]  /*0050*/  S2R R6, SR_TID.X ;  /* 0x0000000000067919 */ /* 0x000e220000002100 */
[----:B------:R-:W1:Y:S01]  /*0060*/  S2UR UR5, SR_CgaCtaId ;  /* 0x00000000000579c3 */ /* 0x000e620000008800 */
[----:B------:R-:W-:Y:S01]  /*0070*/  UMOV UR4, 0x400 ;  /* 0x0000040000047882 */ /* 0x000fe20000000000 */
[----:B------:R-:W-:Y:S01]  /*0080*/  MOV R0, UR6 ;  /* 0x0000000600007c02 */ /* 0x000fe20008000f00 */
[----:B------:R-:W2:Y:S01]  /*0090*/  S2R R14, SR_LANEID ;  /* 0x00000000000e7919 */ /* 0x000ea20000000000 */
[----:B------:R-:W3:Y:S04]  /*00a0*/  LDCU.64 UR8, c[0x0][0x358] ;  /* 0x00006b00ff0877ac */ /* 0x000ee80008000a00 */
[----:B------:R-:W4:Y:S01]  /*00b0*/  LDC R7, c[0x0][0x370] ;  /* 0x0000dc00ff077b82 */ /* 0x000f220000000800 */
[----:B------:R-:W0:Y:S01]  /*00c0*/  LDCU UR7, c[0x0][0x360] ;  /* 0x00006c00ff0777ac */ /* 0x000e220008000800 */
[----:B-1----:R-:W-:Y:S01]  /*00d0*/  ULEA UR4, UR5, UR4, 0x18 ;  /* 0x0000000405047291 */ /* 0x002fe2000f8ec0ff */
[----:B0-----:R-:W-:-:S05]  /*00e0*/  SHF.R.U32.HI R8, RZ, 0x5, R6 ;  /* 0x00000005ff087819 */ /* 0x001fca0000011606 */
[----:B--23--:R-:W-:-:S07]  /*00f0*/  LEA R8, R8, UR4, 0x2 ;  /* 0x0000000408087c11 */ /* 0x00cfce000f8e10ff */
.L_x_38:
[----:B0-----:R-:W0:Y:S01]  /*0100*/  LDCU UR4, c[0x0][0x384] ;  /* 0x00007080ff0477ac */ /* 0x001e220008000800 */
[----:B------:R-:W-:Y:S01]  /*0110*/  BSSY.RECONVERGENT B0, `(.L_x_34) ;  /* 0x0000014000007945 */ /* 0x000fe20003800200 */
[----:B------:R-:W-:Y:S01]  /*0120*/  HFMA2 R2, -RZ, RZ, 0, 0 ;  /* 0x00000000ff027431 */ /* 0x000fe200000001ff */
[----:B0-----:R-:W-:-:S13]  /*0130*/  ISETP.GE.AND P0, PT, R6, UR4, PT ;  /* 0x0000000406007c0c */ /* 0x001fda000bf06270 */
[----:B------:R-:W-:Y:S05]  /*0140*/  @P0 BRA `(.L_x_35) ;  /* 0x0000000000400947 */ /* 0x000fea0003800000 */
[----:B------:R-:W0:Y:S01]  /*0150*/  LDC.64 R2, c[0x0][0x388] ;  /* 0x0000e200ff027b82 */ /* 0x000e220000000a00 */
[----:B------:R-:W-:Y:S01]  /*0160*/  BSSY.RECONVERGENT B1, `(.L_x_36) ;  /* 0x000000d000017945 */ /* 0x000fe20003800200 */
[----:B------:R-:W-:Y:S01]  /*0170*/  IMAD.MOV.U32 R9, RZ, RZ, RZ ;  /* 0x000000ffff097224 */ /* 0x000fe200078e00ff */
[----:B------:R-:W-:-:S05]  /*0180*/  MOV R15, R6 ;  /* 0x00000006000f7202 */ /* 0x000fca0000000f00 */
[----:B------:R-:W1:Y:S02]  /*0190*/  LDC.64 R4, c[0x0][0x390] ;  /* 0x0000e400ff047b82 */ /* 0x000e640000000a00 */
.L_x_37:
[----:B------:R-:W-:-:S04]  /*01a0*/  IMAD R13, R0, UR4, R15 ;  /* 0x00000004000d7c24 */ /* 0x000fc8000f8e020f */
[----:B0-----:R-:W-:-:S04]  /*01b0*/  IMAD.WIDE R10, R13, 0x4, R2 ;  /* 0x000000040d0a7825 */ /* 0x001fc800078e0202 */
[----:B-1----:R-:W-:Y:S02]  /*01c0*/  IMAD.WIDE R12, R13, 0x4, R4 ;  /* 0x000000040d0c7825 */ /* 0x002fe400078e0204 */
[----:B------:R-:W2:Y:S04]  /*01d0*/  LDG.E R10, desc[UR8][R10.64] ;  /* 0x000000080a0a7981 */ /* 0x000ea8000c1e1900 */
[----:B------:R-:W2:Y:S01]  /*01e0*/  LDG.E R12, desc[UR8][R12.64] ;  /* 0x000000080c0c7981 */ /* 0x000ea2000c1e1900 */
[----:B------:R-:W-:-:S05]  /*01f0*/  VIADD R15, R15, UR7 ;  /* 0x000000070f0f7c36 */ /* 0x000fca0008000000 */
[----:B------:R-:W-:Y:S01]  /*0200*/  ISETP.GE.AND P0, PT, R15, UR4, PT ;  /* 0x000000040f007c0c */ /* 0x000fe2000bf06270 */
[----:B--2---:R-:W-:-:S12]  /*0210*/  FFMA R9, R12, R10, R9 ;  /* 0x0000000a0c097223 */ /* 0x004fd80000000009 */
[----:B------:R-:W-:Y:S05]  /*0220*/  @!P0 BRA `(.L_x_37) ;  /* 0xfffffffc00dc8947 */ /* 0x000fea000383ffff */
[----:B------:R-:W-:Y:S05]  /*0230*/  BSYNC.RECONVERGENT B1 ;  /* 0x0000000000017941 */ /* 0x000fea0003800200 */
.L_x_36:
[----:B------:R-:W-:-:S07]  /*0240*/  MOV R2, R9 ;  /* 0x0000000900027202 */ /* 0x000fce0000000f00 */
.L_x_35:
[----:B------:R-:W-:Y:S05]  /*0250*/  BSYNC.RECONVERGENT B0 ;  /* 0x0000000000007941 */ /* 0x000fea0003800200 */
.L_x_34:
[----:B------:R-:W0:Y:S01]  /*0260*/  SHFL.DOWN P0, R3, R2, 0x1, 0x1f ;  /* 0x08201f0002037f89 */ /* 0x000e220000000000 */
[----:B------:R-:W-:Y:S01]  /*0270*/  ISETP.NE.AND P2, PT, R14, RZ, PT ;  /* 0x000000ff0e00720c */ /* 0x000fe20003f45270 */
[----:B------:R-:W1:Y:S01]  /*0280*/  LDCU UR4, c[0x0][0x380] ;  /* 0x00007000ff0477ac */ /* 0x000e620008000800 */
[----:B0-----:R-:W-:-:S05]  /*0290*/  @P0 FADD R3, R3, R2 ;  /* 0x0000000203030221 */ /* 0x001fca0000000000 */
[----:B------:R-:W0:Y:S02]  /*02a0*/  SHFL.DOWN P0, R4, R3, 0x2, 0x1f ;  /* 0x08401f0003047f89 */ /* 0x000e240000000000 */
[----:B0-----:R-:W-:-:S05]  /*02b0*/  @P0 FADD R4, R3, R4 ;  /* 0x0000000403040221 */ /* 0x001fca0000000000 */
[----:B------:R-:W0:Y:S02]  /*02c0*/  SHFL.DOWN P0, R5, R4, 0x4, 0x1f ;  /* 0x08801f0004057f89 */ /* 0x000e240000000000 */
[----:B0-----:R-:W-:Y:S01]  /*02d0*/  @P0 FADD R5, R4, R5 ;  /* 0x0000000504050221 */ /* 0x001fe20000000000 */
[----:B------:R-:W-:-:S04]  /*02e0*/  ISETP.NE.AND P0, PT, R6, RZ, PT ;  /* 0x000000ff0600720c */ /* 0x000fc80003f05270 */
[----:B------:R-:W0:Y:S09]  /*02f0*/  SHFL.DOWN P1, R10, R5, 0x8, 0x1f ;  /* 0x09001f00050a7f89 */ /* 0x000e320000020000 */
[----:B------:R-:W2:Y:S01]  /*0300*/  @!P0 S2R R11, SR_CgaCtaId ;  /* 0x00000000000b8919 */ /* 0x000ea20000008800 */
[----:B------:R-:W-:Y:S01]  /*0310*/  @!P0 MOV R2, 0x400 ;  /* 0x0000040000028802 */ /* 0x000fe20000000f00 */
[----:B0-----:R-:W-:-:S05]  /*0320*/  @P1 FADD R10, R5, R10 ;  /* 0x0000000a050a1221 */ /* 0x001fca0000000000 */
[----:B------:R-:W0:Y:S01]  /*0330*/  SHFL.DOWN P1, R9, R10, 0x10, 0x1f ;  /* 0x0a001f000a097f89 */ /* 0x000e220000020000 */
[----:B--2---:R-:W-:Y:S01]  /*0340*/  @!P0 LEA R12, R11, R2, 0x18 ;  /* 0x000000020b0c8211 */ /* 0x004fe200078ec0ff */
[----:B0-----:R-:W-:Y:S01]  /*0350*/  @P1 FADD R9, R10, R9 ;  /* 0x000000090a091221 */ /* 0x001fe20000000000 */
[----:B------:R-:W-:-:S04]  /*0360*/  ISETP.NE.AND P1, PT, R6, RZ, PT ;  /* 0x000000ff0600720c */ /* 0x000fc80003f25270 */
[----:B------:R-:W-:Y:S01]  /*0370*/  @!P2 STS [R8+0x4], R9 ;  /* 0x000004090800a388 */ /* 0x000fe20000000800 */
[----:B------:R-:W-:Y:S08]  /*0380*/  BAR.SYNC.DEFER_BLOCKING 0x0 ;  /* 0x0000000000007b1d */ /* 0x000ff00000010000 */
[----:B------:R-:W0:Y:S01]  /*0390*/  @!P1 LDC.64 R2, c[0x0][0x398] ;  /* 0x0000e600ff029b82 */ /* 0x000e220000000a00 */
[----:B------:R-:W2:Y:S04]  /*03a0*/  @!P0 LDS.64 R4, [R12+0x8] ;  /* 0x000008000c048984 */ /* 0x000ea80000000a00 */
[----:B------:R-:W3:Y:S01]  /*03b0*/  @!P0 LDS R11, [R12+0x10] ;  /* 0x000010000c0b8984 */ /* 0x000ee20000000800 */
[----:B0-----:R-:W-:Y:S01]  /*03c0*/  @!P1 IMAD.WIDE R2, R0, 0x4, R2 ;  /* 0x0000000400029825 */ /* 0x001fe200078e0202 */
[----:B----4-:R-:W-:-:S03]  /*03d0*/  IADD3 R0, PT, PT, R7, R0, RZ ;  /* 0x0000000007007210 */ /* 0x010fc60007ffe0ff */
[----:B--2---:R-:W-:-:S04]  /*03e0*/  @!P0 FADD R4, R9, R4 ;  /* 0x0000000409048221 */ /* 0x004fc80000000000 */
[----:B------:R-:W-:-:S04]  /*03f0*/  @!P0 FADD R4, R4, R5 ;  /* 0x0000000504048221 */ /* 0x000fc80000000000 */
[----:B---3--:R-:W-:Y:S01]  /*0400*/  @!P0 FADD R9, R4, R11 ;  /* 0x0000000b04098221 */ /* 0x008fe20000000000 */
[----:B------:R-:W-:Y:S01]  /*0410*/  BAR.SYNC.DEFER_BLOCKING 0x0 ;  /* 0x0000000000007b1d */ /* 0x000fe20000010000 */
[----:B-1----:R-:W-:-:S05]  /*0420*/  ISETP.GE.AND P0, PT, R0, UR4, PT ;  /* 0x0000000400007c0c */ /* 0x002fca000bf06270 */
[----:B------:R0:W-:Y:S08]  /*0430*/  @!P1 STG.E desc[UR8][R2.64], R9 ;  /* 0x0000000902009986 */ /* 0x0001f0000c101908 */
[----:B------:R-:W-:Y:S05]  /*0440*/  @!P0 BRA `(.L_x_38) ;  /* 0xfffffffc002c8947 */ /* 0x000fea000383ffff */
[----:B------:R-:W-:Y:S05]  /*0450*/  EXIT ;  /* 0x000000000000794d */ /* 0x000fea0003800000 */
.L_x_39:
        /* <DEDUP_REMOVED lines=10> */
.L_x_75:


//--------------------- .text._ZN6caffe270_GLOBAL__N__46_tmpxft_00006818_00000000_7_distance_op_cpp1_ii_09a8af1924L1DistanceGradientKernelIfEEviiPKT_S4_S4_PS2_S5_ --------------------------
	.section	.text._ZN6caffe270_GLOBAL__N__46_tmpxft_00006818_00000000_7_distance_op_cpp1_ii_09a8af1924L1DistanceGradientKernelIfEEviiPKT_S4_S4_PS2_S5_,"ax",@progbits
	.align	128
        .global         _ZN6caffe270_GLOBAL__N__46_tmpxft_00006818_00000000_7_distance_op_cpp1_ii_09a8af1924L1DistanceGradientKernelIfEEviiPKT_S4_S4_PS2_S5_
        .type           _ZN6caffe270_GLOBAL__N__46_tmpxft_00006818_00000000_7_distance_op_cpp1_ii_09a8af1924L1DistanceGradientKernelIfEEviiPKT_S4_S4_PS2_S5_,@function
        .size           _ZN6caffe270_GLOBAL__N__46_tmpxft_00006818_00000000_7_distance_op_cpp1_ii_09a8af1924L1DistanceGradientKernelIfEEviiPKT_S4_S4_PS2_S5_,(.L_x_69 - _ZN6caffe270_GLOBAL__N__46_tmpxft_00006818_00000000_7_distance_op_cpp1_ii_09a8af1924L1DistanceGradientKernelIfEEviiPKT_S4_S4_PS2_S5_)
        .other          _ZN6caffe270_GLOBAL__N__46_tmpxft_00006818_00000000_7_distance_op_cpp1_ii_09a8af1924L1DistanceGradientKernelIfEEviiPKT_S4_S4_PS2_S5_,@"STO_CUDA_ENTRY STV_DEFAULT"
_ZN6caffe270_GLOBAL__N__46_tmpxft_00006818_00000000_7_distance_op_cpp1_ii_09a8af1924L1DistanceGradientKernelIfEEviiPKT_S4_S4_PS2_S5_:
.text._ZN6caffe270_GLOBAL__N__46_tmpxft_00006818_00000000_7_distance_op_cpp1_ii_09a8af1924L1DistanceGradientKernelIfEEviiPKT_S4_S4_PS2_S5_:
        /* <DEDUP_REMOVED lines=21> */
.L_x_47:
[----:B------:R-:W-:Y:S01]  /*0150*/  LOP3.LUT R2, R3, UR5, RZ, 0xfc, !PT ;  /* 0x0000000503027c12 */ /* 0x000fe2000f8efcff */
[----:B------:R-:W-:Y:S03]  /*0160*/  BSSY.RECONVERGENT B1, `(.L_x_41) ;  /* 0x0000019000017945 */ /* 0x000fe60003800200 */
[----:B------:R-:W-:-:S13]  /*0170*/  ISETP.NE.U32.AND P0, PT, R2, RZ, PT ;  /* 0x000000ff0200720c */ /* 0x000fda0003f05070 */
[----:B012---:R-:W-:Y:S05]  /*0180*/  @!P0 BRA `(.L_x_42) ;  /* 0x0000000000108947 */ /* 0x007fea0003800000 */
[----:B------:R-:W-:-:S07]  /*0190*/  MOV R2, 0x1b0 ;  /* 0x000001b000027802 */ /* 0x000fce0000000f00 */
[----:B-1234-:R-:W-:Y:S05]  /*01a0*/  CALL.REL.NOINC `($__internal_4_$__cuda_sm20_div_u64) ;  /* 0x0000000000fc7944 */ /* 0x01efea0003c00000 */
[----:B------:R-:W-:Y:S01]  /*01b0*/  IMAD.MOV.U32 R5, RZ, RZ, R6 ;  /* 0x000000ffff057224 */ /* 0x000fe200078e0006 */
[----:B------:R-:W-:Y:S06]  /*01c0*/  BRA `(.L_x_43) ;  /* 0x0000000000487947 */ /* 0x000fec0003800000 */
.L_x_42:
[----:B--2---:R-:W0:Y:S01]  /*01d0*/  I2F.U32.RP R2, UR11 ;  /* 0x0000000b00027d06 */ /* 0x004e220008209000 */
[----:B------:R-:W-:-:S07]  /*01e0*/  ISETP.NE.U32.AND P2, PT, RZ, UR11, PT ;  /* 0x0000000bff007c0c */ /* 0x000fce000bf45070 */
[----:B0-----:R-:W0:Y:S02]  /*01f0*/  MUFU.RCP R2, R2 ;  /* 0x0000000200027308 */ /* 0x001e240000001000 */
[----:B0-----:R-:W-:-:S06]  /*0200*/  VIADD R4, R2, 0xffffffe ;  /* 0x0ffffffe02047836 */ /* 0x001fcc0000000000 */
[----:B------:R0:W2:Y:S02]  /*0210*/  F2I.FTZ.U32.TRUNC.NTZ R5, R4 ;  /* 0x0000000400057305 */ /* 0x0000a4000021f000 */
[----:B0-----:R-:W-:Y:S02]  /*0220*/  HFMA2 R4, -RZ, RZ, 0, 0 ;  /* 0x00000000ff047431 */ /* 0x001fe400000001ff */
[----:B--2---:R-:W-:-:S04]  /*0230*/  IMAD.MOV R7, RZ, RZ, -R5 ;  /* 0x000000ffff077224 */ /* 0x004fc800078e0a05 */
[----:B------:R-:W-:-:S04]  /*0240*/  IMAD R7, R7, UR11, RZ ;  /* 0x0000000b07077c24 */ /* 0x000fc8000f8e02ff */
[----:B------:R-:W-:-:S06]  /*0250*/  IMAD.HI.U32 R5, R5, R7, R4 ;  /* 0x0000000705057227 */ /* 0x000fcc00078e0004 */
[----:B------:R-:W-:-:S04]  /*0260*/  IMAD.HI.U32 R5, R5, R0, RZ ;  /* 0x0000000005057227 */ /* 0x000fc800078e00ff */
[----:B------:R-:W-:-:S04]  /*0270*/  IMAD.MOV R7, RZ, RZ, -R5 ;  /* 0x000000ffff077224 */ /* 0x000fc800078e0a05 */
[----:B------:R-:W-:-:S05]  /*0280*/  IMAD R6, R7, UR11, R0 ;  /* 0x0000000b07067c24 */ /* 0x000fca000f8e0200 */
[----:B------:R-:W-:-:S13]  /*0290*/  ISETP.GE.U32.AND P0, PT, R6, UR11, PT ;  /* 0x0000000b06007c0c */ /* 0x000fda000bf06070 */
[----:B------:R-:W-:Y:S02]  /*02a0*/  @P0 VIADD R6, R6, -UR11 ;  /* 0x8000000b06060c36 */ /* 0x000fe40008000000 */
[----:B------:R-:W-:-:S03]  /*02b0*/  @P0 VIADD R5, R5, 0x1 ;  /* 0x0000000105050836 */ /* 0x000fc60000000000 */
[----:B------:R-:W-:-:S13]  /*02c0*/  ISETP.GE.U32.AND P1, PT, R6, UR11, PT ;  /* 0x0000000b06007c0c */ /* 0x000fda000bf26070 */
[----:B------:R-:W-:Y:S02]  /*02d0*/  @P1 IADD3 R5, PT, PT, R5, 0x1, RZ ;  /* 0x0000000105051810 */ /* 0x000fe40007ffe0ff */
[----:B------:R-:W-:-:S07]  /*02e0*/  @!P2 LOP3.LUT R5, RZ, UR11, RZ, 0x33, !PT ;  /* 0x0000000bff05ac12 */ /* 0x000fce000f8e33ff */
.L_x_43:
[----:B-1-34-:R-:W-:Y:S05]  /*02f0*/  BSYNC.RECONVERGENT B1 ;  /* 0x0000000000017941 */ /* 0x01afea0003800200 */
.L_x_41:
[C---:B------:R-:W-:Y:S01]  /*0300*/  IMAD.SHL.U32 R4, R0.reuse, 0x4, RZ ;  /* 0x0000000400047824 */ /* 0x040fe200078e00ff */
[----:B------:R-:W-:-:S04]  /*0310*/  SHF.L.U64.HI R15, R0, 0x2, R3 ;  /* 0x00000002000f7819 */ /* 0x000fc80000010203 */
[C---:B------:R-:W-:Y:S02]  /*0320*/  IADD3 R8, P0, PT, R4.reuse, UR12, RZ ;  /* 0x0000000c04087c10 */ /* 0x040fe4000ff1e0ff */
[----:B------:R-:W-:Y:S02]  /*0330*/  IADD3 R6, P1, PT, R4, UR16, RZ ;  /* 0x0000001004067c10 */ /* 0x000fe4000ff3e0ff */
[C---:B------:R-:W-:Y:S02]  /*0340*/  IADD3.X R9, PT, PT, R15.reuse, UR13, RZ, P0, !PT ;  /* 0x0000000d0f097c10 */ /* 0x040fe400087fe4ff */
[----:B------:R-:W-:-:S04]  /*0350*/  IADD3.X R7, PT, PT, R15, UR17, RZ, P1, !PT ;  /* 0x000000110f077c10 */ /* 0x000fc80008ffe4ff */
[----:B------:R-:W2:Y:S04]  /*0360*/  LDG.E R9, desc[UR8][R8.64] ;  /* 0x0000000808097981 */ /* 0x000ea8000c1e1900 */
[----:B------:R-:W2:Y:S01]  /*0370*/  LDG.E R6, desc[UR8][R6.64] ;  /* 0x0000000806067981 */ /* 0x000ea2000c1e1900 */
[----:B------:R-:W-:Y:S01]  /*0380*/  SHF.R.S32.HI R2, RZ, 0x1f, R5 ;  /* 0x0000001fff027819 */ /* 0x000fe20000011405 */
[----:B------:R-:W-:Y:S01]  /*0390*/  BSSY.RECONVERGENT B1, `(.L_x_44) ;  /* 0x0000019000017945 */ /* 0x000fe20003800200 */
[----:B------:R-:W-:Y:S02]  /*03a0*/  LEA R12, P3, R5, UR18, 0x2 ;  /* 0x00000012050c7c11 */ /* 0x000fe4000f8610ff */
[C---:B------:R-:W-:Y:S02]  /*03b0*/  IADD3 R10, P1, PT, R4.reuse, UR20, RZ ;  /* 0x00000014040a7c10 */ /* 0x040fe4000ff3e0ff */
[----:B------:R-:W-:-:S02]  /*03c0*/  IADD3 R4, P2, PT, R4, UR22, RZ ;  /* 0x0000001604047c10 */ /* 0x000fc4000ff5e0ff */
[----:B------:R-:W-:Y:S02]  /*03d0*/  LEA.HI.X R13, R5, UR19, R2, 0x2, P3 ;  /* 0x00000013050d7c11 */ /* 0x000fe400098f1402 */
[C---:B------:R-:W-:Y:S02]  /*03e0*/  IADD3.X R11, PT, PT, R15.reuse, UR21, RZ, P1, !PT ;  /* 0x000000150f0b7c10 */ /* 0x040fe40008ffe4ff */
[----:B------:R-:W-:Y:S01]  /*03f0*/  IADD3.X R5, PT, PT, R15, UR23, RZ, P2, !PT ;  /* 0x000000170f057c10 */ /* 0x000fe200097fe4ff */
[----:B--2---:R-:W-:-:S05]  /*0400*/  FADD R14, -R6, R9 ;  /* 0x00000009060e7221 */ /* 0x004fca0000000100 */
[----:B------:R-:W-:-:S13]  /*0410*/  FSETP.GEU.AND P0, PT, R14, -9.9999999600419720025e-13, PT ;  /* 0xab8cbccc0e00780b */ /* 0x000fda0003f0e000 */
[----:B------:R-:W-:Y:S05]  /*0420*/  @!P0 BRA `(.L_x_45) ;  /* 0x0000000000288947 */ /* 0x000fea0003800000 */
[----:B------:R-:W-:-:S13]  /*0430*/  FSETP.GT.AND P0, PT, R14, 9.9999999600419720025e-13, PT ;  /* 0x2b8cbccc0e00780b */ /* 0x000fda0003f04000 */
[----:B------:R1:W-:Y:S04]  /*0440*/  @!P0 STG.E desc[UR8][R10.64], RZ ;  /* 0x000000ff0a008986 */ /* 0x0003e8000c101908 */
[----:B------:R1:W-:Y:S01]  /*0450*/  @!P0 STG.E desc[UR8][R4.64], RZ ;  /* 0x000000ff04008986 */ /* 0x0003e2000c101908 */
[----:B------:R-:W-:Y:S05]  /*0460*/  @!P0 BRA `(.L_x_46) ;  /* 0x00000000002c8947 */ /* 0x000fea0003800000 */
[----:B------:R-:W2:Y:S04]  /*0470*/  LDG.E R7, desc[UR8][R12.64] ;  /* 0x000000080c077981 */ /* 0x000ea8000c1e1900 */
[----:B--2---:R2:W-:Y:S04]  /*0480*/  STG.E desc[UR8][R10.64], R7 ;  /* 0x000000070a007986 */ /* 0x0045e8000c101908 */
[----:B------:R-:W3:Y:S02]  /*0490*/  LDG.E R2, desc[UR8][R12.64] ;  /* 0x000000080c027981 */ /* 0x000ee4000c1e1900 */
[----:B---3--:R-:W-:-:S05]  /*04a0*/  FADD R9, -R2, -RZ ;  /* 0x800000ff02097221 */ /* 0x008fca0000000100 */
[----:B------:R2:W-:Y:S01]  /*04b0*/  STG.E desc[UR8][R4.64], R9 ;  /* 0x0000000904007986 */ /* 0x0005e2000c101908 */
[----:B------:R-:W-:Y:S05]  /*04c0*/  BRA `(.L_x_46) ;  /* 0x0000000000147947 */ /* 0x000fea0003800000 */
.L_x_45:
[----:B------:R-:W2:Y:S02]  /*04d0*/  LDG.E R2, desc[UR8][R12.64] ;  /* 0x000000080c027981 */ /* 0x000ea4000c1e1900 */
[----:B--2---:R-:W-:-:S05]  /*04e0*/  FADD R9, -R2, -RZ ;  /* 0x800000ff02097221 */ /* 0x004fca0000000100 */
[----:B------:R0:W-:Y:S04]  /*04f0*/  STG.E desc[UR8][R10.64], R9 ;  /* 0x000000090a007986 */ /* 0x0001e8000c101908 */
[----:B------:R-:W2:Y:S04]  /*0500*/  LDG.E R7, desc[UR8][R12.64] ;  /* 0x000000080c077981 */ /* 0x000ea8000c1e1900 */
[----:B--2---:R0:W-:Y:S02]  /*0510*/  STG.E desc[UR8][R4.64], R7 ;  /* 0x0000000704007986 */ /* 0x0041e4000c101908 */
.L_x_46:
[----:B------:R-:W-:Y:S05]  /*0520*/  BSYNC.RECONVERGENT B1 ;  /* 0x0000000000017941 */ /* 0x000fea0003800200 */
.L_x_44:
[----:B------:R-:W-:-:S05]  /*0530*/  IADD3 R0, P0, PT, R0, UR7, RZ ;  /* 0x0000000700007c10 */ /* 0x000fca000ff1e0ff */
[----:B------:R-:W-:Y:S01]  /*0540*/  IMAD.X R3, RZ, RZ, R3, P0 ;  /* 0x000000ffff037224 */ /* 0x000fe200000e0603 */
[----:B------:R-:W-:-:S04]  /*0550*/  ISETP.GE.U32.AND P0, PT, R0, UR6, PT ;  /* 0x0000000600007c0c */ /* 0x000fc8000bf06070 */
[----:B------:R-:W-:-:S13]  /*0560*/  ISETP.GE.U32.AND.EX P0, PT, R3, UR10, PT, P0 ;  /* 0x0000000a03007c0c */ /* 0x000fda000bf06100 */
[----:B------:R-:W-:Y:S05]  /*0570*/  @!P0 BRA `(.L_x_47) ;  /* 0xfffffff800f48947 */ /* 0x000fea000383ffff */
[----:B------:R-:W-:Y:S05]  /*0580*/  BSYNC.RECONVERGENT B0 ;  /* 0x0000000000007941 */ /* 0x000fea0003800200 */
.L_x_40:
[----:B------:R-:W-:Y:S05]  /*0590*/  EXIT ;  /* 0x000000000000794d */ /* 0x000fea0003800000 */
        .weak           $__internal_4_$__cuda_sm20_div_u64
        .type           $__internal_4_$__cuda_sm20_div_u64,@function
        .size           $__internal_4_$__cuda_sm20_div_u64,(.L_x_69 - $__internal_4_$__cuda_sm20_div_u64)
$__internal_4_$__cuda_sm20_div_u64:
        /* <DEDUP_REMOVED lines=9> */
[----:B------:R-:W-:-:S03]  /*0630*/  IMAD.HI.U32 R6, R4, R9, RZ ;  /* 0x0000000904067227 */ /* 0x000fc600078e00ff */
[----:B------:R-:W-:Y:S01]  /*0640*/  IADD3.X R11, PT, PT, RZ, ~R7, RZ, P0, !PT ;  /* 0x80000007ff0b7210 */ /* 0x000fe200007fe4ff */
[----:B------:R-:W-:-:S04]  /*0650*/  IMAD.MOV.U32 R7, RZ, RZ, R4 ;  /* 0x000000ffff077224 */ /* 0x000fc800078e0004 */
[----:B------:R-:W-:-:S04]  /*0660*/  IMAD.WIDE.U32 R6, P0, R4, R11, R6 ;  /* 0x0000000b04067225 */ /* 0x000fc80007800006 */
[C---:B------:R-:W-:Y:S02]  /*0670*/  IMAD R13, R5.reuse, R11, RZ ;  /* 0x0000000b050d7224 */ /* 0x040fe400078e02ff */
[----:B------:R-:W-:-:S04]  /*0680*/  IMAD.HI.U32 R6, P1, R5, R9, R6 ;  /* 0x0000000905067227 */ /* 0x000fc80007820006 */
[----:B------:R-:W-:Y:S01]  /*0690*/  IMAD.HI.U32 R11, R5, R11, RZ ;  /* 0x0000000b050b7227 */ /* 0x000fe200078e00ff */
[----:B------:R-:W-:-:S03]  /*06a0*/  IADD3 R7, P2, PT, R13, R6, RZ ;  /* 0x000000060d077210 */ /* 0x000fc60007f5e0ff */
[----:B------:R-:W-:Y:S02]  /*06b0*/  IMAD.X R6, R11, 0x1, R5, P0 ;  /* 0x000000010b067824 */ /* 0x000fe400000e0605 */
[----:B------:R-:W-:-:S03]  /*06c0*/  IMAD.WIDE.U32 R4, R7, UR4, RZ ;  /* 0x0000000407047c25 */ /* 0x000fc6000f8e00ff */
[----:B------:R-:W-:Y:S01]  /*06d0*/  IADD3.X R9, PT, PT, RZ, RZ, R6, P2, P1 ;  /* 0x000000ffff097210 */ /* 0x000fe200017e2406 */
        /* <DEDUP_REMOVED lines=20> */
[----:B------:R-:W-:-:S04]  /*0820*/  IMAD.WIDE.U32 R4, R7, UR4, RZ ;  /* 0x0000000407047c25 */ /* 0x000fc8000f8e00ff */
[----:B------:R-:W-:Y:S01]  /*0830*/  IMAD.X R6, RZ, RZ, R6, P1 ;  /* 0x000000ffff067224 */ /* 0x000fe200008e0606 */
[----:B------:R-:W-:Y:S01]  /*0840*/  IADD3 R10, P1, PT, -R4, R0, RZ ;  /* 0x00000000040a7210 */ /* 0x000fe20007f3e1ff */
[C---:B------:R-:W-:Y:S02]  /*0850*/  IMAD R5, R7.reuse, UR5, R5 ;  /* 0x0000000507057c24 */ /* 0x040fe4000f8e0205 */
[----:B------:R-:W-:Y:S01]  /*0860*/  VIADD R4, R7, 0x1 ;  /* 0x0000000107047836 */ /* 0x000fe20000000000 */
[----:B------:R-:W-:Y:S01]  /*0870*/  ISETP.GE.U32.AND P0, PT, R10, UR4, PT ;  /* 0x000000040a007c0c */ /* 0x000fe2000bf06070 */
[----:B------:R-:W-:-:S05]  /*0880*/  IMAD R6, R6, UR4, R5 ;  /* 0x0000000406067c24 */ /* 0x000fca000f8e0205 */
[----:B------:R-:W-:Y:S02]  /*0890*/  IADD3.X R9, PT, PT, ~R6, R3, RZ, P1, !PT ;  /* 0x0000000306097210 */ /* 0x000fe40000ffe5ff */
[----:B------:R-:W-:Y:S02]  /*08a0*/  IADD3 R5, P1, PT, R10, -UR4, RZ ;  /* 0x800000040a057c10 */ /* 0x000fe4000ff3e0ff */
[C---:B------:R-:W-:Y:S02]  /*08b0*/  ISETP.GE.U32.AND.EX P0, PT, R9.reuse, UR5, PT, P0 ;  /* 0x0000000509007c0c */ /* 0x040fe4000bf06100 */
[----:B------:R-:W-:Y:S02]  /*08c0*/  IADD3.X R8, PT, PT, R9, ~UR5, RZ, P1, !PT ;  /* 0x8000000509087c10 */ /* 0x000fe40008ffe4ff */
[----:B------:R-:W-:Y:S02]  /*08d0*/  SEL R5, R5, R10, P0 ;  /* 0x0000000a05057207 */ /* 0x000fe40000000000 */
[----:B------:R-:W-:-:S02]  /*08e0*/  SEL R7, R4, R7, P0 ;  /* 0x0000000704077207 */ /* 0x000fc40000000000 */
[----:B------:R-:W-:Y:S02]  /*08f0*/  SEL R8, R8, R9, P0 ;  /* 0x0000000908087207 */ /* 0x000fe40000000000 */
[----:B------:R-:W-:Y:S01]  /*0900*/  ISETP.GE.U32.AND P0, PT, R5, UR4, PT ;  /* 0x0000000405007c0c */ /* 0x000fe2000bf06070 */
[----:B------:R-:W-:Y:S01]  /*0910*/  VIADD R6, R7, 0x1 ;  /* 0x0000000107067836 */ /* 0x000fe20000000000 */
[----:B------:R-:W-:Y:S01]  /*0920*/  ISETP.NE.U32.AND P1, PT, RZ, UR4, PT ;  /* 0x00000004ff007c0c */ /* 0x000fe2000bf25070 */
[----:B------:R-:W-:Y:S01]  /*0930*/  IMAD.MOV.U32 R5, RZ, RZ, 0x0 ;  /* 0x00000000ff057424 */ /* 0x000fe200078e00ff */
[----:B------:R-:W-:Y:S02]  /*0940*/  ISETP.GE.U32.AND.EX P0, PT, R8, UR5, PT, P0 ;  /* 0x0000000508007c0c */ /* 0x000fe4000bf06100 */
[----:B------:R-:W-:Y:S02]  /*0950*/  MOV R4, R2 ;  /* 0x0000000200047202 */ /* 0x000fe40000000f00 */
[----:B------:R-:W-:-:S02]  /*0960*/  ISETP.NE.AND.EX P1, PT, RZ, UR5, PT, P1 ;  /* 0x00000005ff007c0c */ /* 0x000fc4000bf25310 */
[----:B------:R-:W-:-:S04]  /*0970*/  SEL R6, R6, R7, P0 ;  /* 0x0000000706067207 */ /* 0x000fc80000000000 */
[----:B------:R-:W-:Y:S01]  /*0980*/  SEL R6, R6, 0xffffffff, P1 ;  /* 0xffffffff06067807 */ /* 0x000fe20000800000 */
[----:B------:R-:W-:Y:S06]  /*0990*/  RET.REL.NODEC R4 `(_ZN6caffe270_GLOBAL__N__46_tmpxft_00006818_00000000_7_distance_op_cpp1_ii_09a8af1924L1DistanceGradientKernelIfEEviiPKT_S4_S4_PS2_S5_) ;  /* 0xfffffff404987950 */ /* 0x000fec0003c3ffff */
.L_x_48:
        /* <DEDUP_REMOVED lines=14> */
.L_x_69:


//--------------------- .text._ZN6caffe270_GLOBAL__N__46_tmpxft_00006818_00000000_7_distance_op_cpp1_ii_09a8af1916L1DistanceKernelIfEEviiPKT_S4_PS2_ --------------------------
	.section	.text._ZN6caffe270_GLOBAL__N__46_tmpxft_00006818_00000000_7_distance_op_cpp1_ii_09a8af1916L1DistanceKernelIfEEviiPKT_S4_PS2_,"ax",@progbits
	.align	128
        .global         _ZN6caffe270_GLOBAL__N__46_tmpxft_00006818_00000000_7_distance_op_cpp1_ii_09a8af1916L1DistanceKernelIfEEviiPKT_S4_PS2_
        .type           _ZN6caffe270_GLOBAL__N__46_tmpxft_00006818_00000000_7_distance_op_cpp1_ii_09a8af1916L1DistanceKernelIfEEviiPKT_S4_PS2_,@function
        .size           _ZN6caffe270_GLOBAL__N__46_tmpxft_00006818_00000000_7_distance_op_cpp1_ii_09a8af1916L1DistanceKernelIfEEviiPKT_S4_PS2_,(.L_x_77 - _ZN6caffe270_GLOBAL__N__46_tmpxft_00006818_00000000_7_distance_op_cpp1_ii_09a8af1916L1DistanceKernelIfEEviiPKT_S4_PS2_)
        .other          _ZN6caffe270_GLOBAL__N__46_tmpxft_00006818_00000000_7_distance_op_cpp1_ii_09a8af1916L1DistanceKernelIfEEviiPKT_S4_PS2_,@"STO_CUDA_ENTRY STV_DEFAULT"
_ZN6caffe270_GLOBAL__N__46_tmpxft_00006818_00000000_7_distance_op_cpp1_ii_09a8af1916L1DistanceKernelIfEEviiPKT_S4_PS2_:
.text._ZN6caffe270_GLOBAL__N__46_tmpxft_00006818_00000000_7_distance_op_cpp1_ii_09a8af1916L1DistanceKernelIfEEviiPKT_S4_PS2_:
        /* <DEDUP_REMOVED lines=16> */
.L_x_52:
[----:B0-----:R-:W0:Y:S01]  /*0100*/  LDCU UR4, c[0x0][0x384] ;  /* 0x00007080ff0477ac */ /* 0x001e220008000800 */
[----:B------:R-:W-:Y:S01]  /*0110*/  BSSY.RECONVERGENT B0, `(.L_x_49) ;  /* 0x0000012000007945 */ /* 0x000fe20003800200 */
[----:B------:R-:W-:Y:S01]  /*0120*/  HFMA2 R9, -RZ, RZ, 0, 0 ;  /* 0x00000000ff097431 */ /* 0x000fe200000001ff */
[----:B0-----:R-:W-:-:S13]  /*0130*/  ISETP.GE.AND P0, PT, R0, UR4, PT ;  /* 0x0000000400007c0c */ /* 0x001fda000bf06270 */
[----:B------:R-:W-:Y:S05]  /*0140*/  @P0 BRA `(.L_x_50) ;  /* 0x0000000000380947 */ /* 0x000fea0003800000 */
[----:B------:R-:W0:Y:S01]  /*0150*/  LDC.64 R2, c[0x0][0x388] ;  /* 0x0000e200ff027b82 */ /* 0x000e220000000a00 */
[----:B------:R-:W-:Y:S02]  /*0160*/  MOV R9, RZ ;  /* 0x000000ff00097202 */ /* 0x000fe40000000f00 */
[----:B------:R-:W-:-:S05]  /*0170*/  MOV R14, R0 ;  /* 0x00000000000e7202 */ /* 0x000fca0000000f00 */
[----:B------:R-:W1:Y:S02]  /*0180*/  LDC.64 R4, c[0x0][0x390] ;  /* 0x0000e400ff047b82 */ /* 0x000e640000000a00 */
.L_x_51:
[----:B------:R-:W-:-:S04]  /*0190*/  IMAD R13, R7, UR4, R14 ;  /* 0x00000004070d7c24 */ /* 0x000fc8000f8e020e */
[----:B0-----:R-:W-:-:S04]  /*01a0*/  IMAD.WIDE R10, R13, 0x4, R2 ;  /* 0x000000040d0a7825 */ /* 0x001fc800078e0202 */
[----:B-1----:R-:W-:Y:S02]  /*01b0*/  IMAD.WIDE R12, R13, 0x4, R4 ;  /* 0x000000040d0c7825 */ /* 0x002fe400078e0204 */
[----:B------:R-:W2:Y:S04]  /*01c0*/  LDG.E R11, desc[UR8][R10.64] ;  /* 0x000000080a0b7981 */ /* 0x000ea8000c1e1900 */
[----:B------:R-:W2:Y:S01]  /*01d0*/  LDG.E R12, desc[UR8][R12.64] ;  /* 0x000000080c0c7981 */ /* 0x000ea2000c1e1900 */
[----:B------:R-:W-:-:S04]  /*01e0*/  IADD3 R14, PT, PT, R14, UR7, RZ ;  /* 0x000000070e0e7c10 */ /* 0x000fc8000fffe0ff */
[----:B------:R-:W-:Y:S01]  /*01f0*/  ISETP.GE.AND P0, PT, R14, UR4, PT ;  /* 0x000000040e007c0c */ /* 0x000fe2000bf06270 */
[----:B--2---:R-:W-:-:S04]  /*0200*/  FADD R16, -R12, R11 ;  /* 0x0000000b0c107221 */ /* 0x004fc80000000100 */
[----:B------:R-:W-:-:S08]  /*0210*/  FADD R9, |R16|, R9 ;  /* 0x0000000910097221 */ /* 0x000fd00000000200 */
[----:B------:R-:W-:Y:S05]  /*0220*/  @!P0 BRA `(.L_x_51) ;  /* 0xfffffffc00d88947 */ /* 0x000fea000383ffff */
.L_x_50:
[----:B------:R-:W-:Y:S05]  /*0230*/  BSYNC.RECONVERGENT B0 ;  /* 0x0000000000007941 */ /* 0x000fea0003800200 */
.L_x_49:
        /* <DEDUP_REMOVED lines=32> */
.L_x_53:
        /* <DEDUP_REMOVED lines=12> */
.L_x_77:


//--------------------- .text._ZN6caffe270_GLOBAL__N__46_tmpxft_00006818_00000000_7_distance_op_cpp1_ii_09a8af1918StripedScaleKernelIfEEviiPKT_S4_PS2_ --------------------------
	.section	.text._ZN6caffe270_GLOBAL__N__46_tmpxft_00006818_00000000_7_distance_op_cpp1_ii_09a8af1918StripedScaleKernelIfEEviiPKT_S4_PS2_,"ax",@progbits
	.align	128
        .global         _ZN6caffe270_GLOBAL__N__46_tmpxft_00006818_00000000_7_distance_op_cpp1_ii_09a8af1918StripedScaleKernelIfEEviiPKT_S4_PS2_
        .type           _ZN6caffe270_GLOBAL__N__46_tmpxft_00006818_00000000_7_distance_op_cpp1_ii_09a8af1918StripedScaleKernelIfEEviiPKT_S4_PS2_,@function
        .size           _ZN6caffe270_GLOBAL__N__46_tmpxft_00006818_00000000_7_distance_op_cpp1_ii_09a8af1918StripedScaleKernelIfEEviiPKT_S4_PS2_,(.L_x_70 - _ZN6caffe270_GLOBAL__N__46_tmpxft_00006818_00000000_7_distance_op_cpp1_ii_09a8af1918StripedScaleKernelIfEEviiPKT_S4_PS2_)
        .other          _ZN6caffe270_GLOBAL__N__46_tmpxft_00006818_00000000_7_distance_op_cpp1_ii_09a8af1918StripedScaleKernelIfEEviiPKT_S4_PS2_,@"STO_CUDA_ENTRY STV_DEFAULT"
_ZN6caffe270_GLOBAL__N__46_tmpxft_00006818_00000000_7_distance_op_cpp1_ii_09a8af1918StripedScaleKernelIfEEviiPKT_S4_PS2_:
.text._ZN6caffe270_GLOBAL__N__46_tmpxft_00006818_00000000_7_distance_op_cpp1_ii_09a8af1918StripedScaleKernelIfEEviiPKT_S4_PS2_:
        /* <DEDUP_REMOVED lines=20> */
.L_x_58:
[----:B------:R-:W-:Y:S01]  /*0140*/  LOP3.LUT R2, R0, UR5, RZ, 0xfc, !PT ;  /* 0x0000000500027c12 */ /* 0x000fe2000f8efcff */
[----:B------:R-:W-:Y:S03]  /*0150*/  BSSY.RECONVERGENT B1, `(.L_x_55) ;  /* 0x000001a000017945 */ /* 0x000fe60003800200 */
[----:B------:R-:W-:-:S13]  /*0160*/  ISETP.NE.U32.AND P0, PT, R2, RZ, PT ;  /* 0x000000ff0200720c */ /* 0x000fda0003f05070 */
[----:B0-----:R-:W-:Y:S05]  /*0170*/  @!P0 BRA `(.L_x_56) ;  /* 0x0000000000108947 */ /* 0x001fea0003800000 */
[----:B------:R-:W-:-:S07]  /*0180*/  MOV R2, 0x1a0 ;  /* 0x000001a000027802 */ /* 0x000fce0000000f00 */
[----:B-1234-:R-:W-:Y:S05]  /*0190*/  CALL.REL.NOINC `($__internal_5_$__cuda_sm20_div_u64) ;  /* 0x0000000000a87944 */ /* 0x01efea0003c00000 */
[----:B------:R-:W-:Y:S01]  /*01a0*/  IMAD.MOV.U32 R2, RZ, RZ, R6 ;  /* 0x000000ffff027224 */ /* 0x000fe200078e0006 */
[----:B------:R-:W-:Y:S06]  /*01b0*/  BRA `(.L_x_57) ;  /* 0x00000000004c7947 */ /* 0x000fec0003800000 */
.L_x_56:
[----:B--2---:R-:W0:Y:S01]  /*01c0*/  I2F.U32.RP R2, UR11 ;  /* 0x0000000b00027d06 */ /* 0x004e220008209000 */
[----:B------:R-:W-:-:S07]  /*01d0*/  ISETP.NE.U32.AND P2, PT, RZ, UR11, PT ;  /* 0x0000000bff007c0c */ /* 0x000fce000bf45070 */
[----:B0-----:R-:W0:Y:S02]  /*01e0*/  MUFU.RCP R2, R2 ;  /* 0x0000000200027308 */ /* 0x001e240000001000 */
[----:B0-----:R-:W-:-:S06]  /*01f0*/  IADD3 R4, PT, PT, R2, 0xffffffe, RZ ;  /* 0x0ffffffe02047810 */ /* 0x001fcc0007ffe0ff */
[----:B------:R0:W2:Y:S02]  /*0200*/  F2I.FTZ.U32.TRUNC.NTZ R5, R4 ;  /* 0x0000000400057305 */ /* 0x0000a4000021f000 */
[----:B0-----:R-:W-:Y:S02]  /*0210*/  IMAD.MOV.U32 R4, RZ, RZ, RZ ;  /* 0x000000ffff047224 */ /* 0x001fe400078e00ff */
[----:B--2---:R-:W-:-:S04]  /*0220*/  IMAD.MOV R7, RZ, RZ, -R5 ;  /* 0x000000ffff077224 */ /* 0x004fc800078e0a05 */
        /* <DEDUP_REMOVED lines=8> */
[----:B------:R-:W-:-:S13]  /*02b0*/  ISETP.GE.U32.AND P1, PT, R5, UR11, PT ;  /* 0x0000000b05007c0c */ /* 0x000fda000bf26070 */
[----:B------:R-:W-:Y:S02]  /*02c0*/  @P1 IADD3 R6, PT, PT, R6, 0x1, RZ ;  /* 0x0000000106061810 */ /* 0x000fe40007ffe0ff */
[----:B------:R-:W-:-:S05]  /*02d0*/  @!P2 LOP3.LUT R6, RZ, UR11, RZ, 0x33, !PT ;  /* 0x0000000bff06ac12 */ /* 0x000fca000f8e33ff */
[----:B------:R-:W-:-:S07]  /*02e0*/  IMAD.MOV.U32 R2, RZ, RZ, R6 ;  /* 0x000000ffff027224 */ /* 0x000fce00078e0006 */
.L_x_57:
[----:B-1-34-:R-:W-:Y:S05]  /*02f0*/  BSYNC.RECONVERGENT B1 ;  /* 0x0000000000017941 */ /* 0x01afea0003800200 */
.L_x_55:
[C---:B------:R-:W-:Y:S01]  /*0300*/  IMAD.SHL.U32 R8, R3.reuse, 0x4, RZ ;  /* 0x0000000403087824 */ /* 0x040fe200078e00ff */
[----:B------:R-:W-:Y:S02]  /*0310*/  SHF.L.U64.HI R9, R3, 0x2, R0 ;  /* 0x0000000203097819 */ /* 0x000fe40000010200 */
[----:B------:R-:W-:Y:S02]  /*0320*/  SHF.R.S32.HI R5, RZ, 0x1f, R2 ;  /* 0x0000001fff057819 */ /* 0x000fe40000011402 */
[----:B------:R-:W-:Y:S02]  /*0330*/  IADD3 R6, P1, PT, R8, UR16, RZ ;  /* 0x0000001008067c10 */ /* 0x000fe4000ff3e0ff */
[C---:B------:R-:W-:Y:S02]  /*0340*/  LEA R4, P0, R2.reuse, UR12, 0x2 ;  /* 0x0000000c02047c11 */ /* 0x040fe4000f8010ff */
[----:B------:R-:W-:Y:S02]  /*0350*/  IADD3.X R7, PT, PT, R9, UR17, RZ, P1, !PT ;  /* 0x0000001109077c10 */ /* 0x000fe40008ffe4ff */
[----:B------:R-:W-:-:S04]  /*0360*/  LEA.HI.X R5, R2, UR13, R5, 0x2, P0 ;  /* 0x0000000d02057c11 */ /* 0x000fc800080f1405 */
[----:B------:R-:W2:Y:S04]  /*0370*/  LDG.E R7, desc[UR8][R6.64] ;  /* 0x0000000806077981 */ /* 0x000ea8000c1e1900 */
        /* <DEDUP_REMOVED lines=11> */
.L_x_54:
[----:B------:R-:W-:Y:S05]  /*0430*/  EXIT ;  /* 0x000000000000794d */ /* 0x000fea0003800000 */
        .weak           $__internal_5_$__cuda_sm20_div_u64
        .type           $__internal_5_$__cuda_sm20_div_u64,@function
        .size           $__internal_5_$__cuda_sm20_div_u64,(.L_x_70 - $__internal_5_$__cuda_sm20_div_u64)
$__internal_5_$__cuda_sm20_div_u64:
        /* <DEDUP_REMOVED lines=15> */
[----:B------:R-:W-:-:S05]  /*0530*/  IMAD.HI.U32 R6, P1, R5, R9, R6 ;  /* 0x0000000905067227 */ /* 0x000fca0007820006 */
[----:B------:R-:W-:Y:S01]  /*0540*/  IADD3 R7, P2, PT, R13, R6, RZ ;  /* 0x000000060d077210 */ /* 0x000fe20007f5e0ff */
[----:B------:R-:W-:-:S04]  /*0550*/  IMAD.X R6, R11, 0x1, R5, P0 ;  /* 0x000000010b067824 */ /* 0x000fc800000e0605 */
        /* <DEDUP_REMOVED lines=24> */
[C---:B------:R-:W-:Y:S01]  /*06e0*/  IMAD R5, R7.reuse, UR5, R5 ;  /* 0x0000000507057c24 */ /* 0x040fe2000f8e0205 */
[----:B------:R-:W-:Y:S01]  /*06f0*/  IADD3 R10, P1, PT, -R4, R3, RZ ;  /* 0x00000003040a7210 */ /* 0x000fe20007f3e1ff */
[----:B------:R-:W-:Y:S02]  /*0700*/  VIADD R4, R7, 0x1 ;  /* 0x0000000107047836 */ /* 0x000fe40000000000 */
[----:B------:R-:W-:Y:S01]  /*0710*/  IMAD R5, R6, UR4, R5 ;  /* 0x0000000406057c24 */ /* 0x000fe2000f8e0205 */
[----:B------:R-:W-:-:S03]  /*0720*/  ISETP.GE.U32.AND P0, PT, R10, UR4, PT ;  /* 0x000000040a007c0c */ /* 0x000fc6000bf06070 */
[----:B------:R-:W-:Y:S01]  /*0730*/  IMAD.X R9, R0, 0x1, ~R5, P1 ;  /* 0x0000000100097824 */ /* 0x000fe200008e0e05 */
[----:B------:R-:W-:-:S04]  /*0740*/  IADD3 R5, P1, PT, R10, -UR4, RZ ;  /* 0x800000040a057c10 */ /* 0x000fc8000ff3e0ff */
[C---:B------:R-:W-:Y:S02]  /*0750*/  ISETP.GE.U32.AND.EX P0, PT, R9.reuse, UR5, PT, P0 ;  /* 0x0000000509007c0c */ /* 0x040fe4000bf06100 */
[----:B------:R-:W-:Y:S02]  /*0760*/  IADD3.X R8, PT, PT, R9, ~UR5, RZ, P1, !PT ;  /* 0x8000000509087c10 */ /* 0x000fe40008ffe4ff */
[----:B------:R-:W-:Y:S02]  /*0770*/  SEL R5, R5, R10, P0 ;  /* 0x0000000a05057207 */ /* 0x000fe40000000000 */
[----:B------:R-:W-:Y:S02]  /*0780*/  SEL R8, R8, R9, P0 ;  /* 0x0000000908087207 */ /* 0x000fe40000000000 */
[----:B------:R-:W-:Y:S01]  /*0790*/  SEL R7, R4, R7, P0 ;  /* 0x0000000704077207 */ /* 0x000fe20000000000 */
[----:B------:R-:W-:Y:S01]  /*07a0*/  IMAD.MOV.U32 R4, RZ, RZ, R2 ;  /* 0x000000ffff047224 */ /* 0x000fe200078e0002 */
[----:B------:R-:W-:Y:S01]  /*07b0*/  ISETP.GE.U32.AND P0, PT, R5, UR4, PT ;  /* 0x0000000405007c0c */ /* 0x000fe2000bf06070 */
[----:B------:R-:W-:Y:S01]  /*07c0*/  HFMA2 R5, -RZ, RZ, 0, 0 ;  /* 0x00000000ff057431 */ /* 0x000fe200000001ff */
[----:B------:R-:W-:-:S02]  /*07d0*/  ISETP.NE.U32.AND P1, PT, RZ, UR4, PT ;  /* 0x00000004ff007c0c */ /* 0x000fc4000bf25070 */
[----:B------:R-:W-:Y:S02]  /*07e0*/  IADD3 R6, PT, PT, R7, 0x1, RZ ;  /* 0x0000000107067810 */ /* 0x000fe40007ffe0ff */
[----:B------:R-:W-:Y:S02]  /*07f0*/  ISETP.GE.U32.AND.EX P0, PT, R8, UR5, PT, P0 ;  /* 0x0000000508007c0c */ /* 0x000fe4000bf06100 */
[----:B------:R-:W-:Y:S02]  /*0800*/  ISETP.NE.AND.EX P1, PT, RZ, UR5, PT, P1 ;  /* 0x00000005ff007c0c */ /* 0x000fe4000bf25310 */
[----:B------:R-:W-:-:S04]  /*0810*/  SEL R6, R6, R7, P0 ;  /* 0x0000000706067207 */ /* 0x000fc80000000000 */
[----:B------:R-:W-:Y:S01]  /*0820*/  SEL R6, R6, 0xffffffff, P1 ;  /* 0xffffffff06067807 */ /* 0x000fe20000800000 */
[----:B------:R-:W-:Y:S06]  /*0830*/  RET.REL.NODEC R4 `(_ZN6caffe270_GLOBAL__N__46_tmpxft_00006818_00000000_7_distance_op_cpp1_ii_09a8af1918StripedScaleKernelIfEEviiPKT_S4_PS2_) ;  /* 0xfffffff404f07950 */ /* 0x000fec0003c3ffff */
.L_x_59:
        /* <DEDUP_REMOVED lines=12> */
.L_x_70:


//--------------------- .text._ZN6caffe270_GLOBAL__N__46_tmpxft_00006818_00000000_7_distance_op_cpp1_ii_09a8af1923SquaredL2DistanceKernelIfEEviiPKT_S4_PS2_ --------------------------
	.section	.text._ZN6caffe270_GLOBAL__N__46_tmpxft_00006818_00000000_7_distance_op_cpp1_ii_09a8af1923SquaredL2DistanceKernelIfEEviiPKT_S4_PS2_,"ax",@progbits
	.align	128
        .global         _ZN6caffe270_GLOBAL__N__46_tmpxft_00006818_00000000_7_distance_op_cpp1_ii_09a8af1923SquaredL2DistanceKernelIfEEviiPKT_S4_PS2_
        .type           _ZN6caffe270_GLOBAL__N__46_tmpxft_00006818_00000000_7_distance_op_cpp1_ii_09a8af1923SquaredL2DistanceKernelIfEEviiPKT_S4_PS2_,@function
        .size           _ZN6caffe270_GLOBAL__N__46_tmpxft_00006818_00000000_7_distance_op_cpp1_ii_09a8af1923SquaredL2DistanceKernelIfEEviiPKT_S4_PS2_,(.L_x_79 - _ZN6caffe270_GLOBAL__N__46_tmpxft_00006818_00000000_7_distance_op_cpp1_ii_09a8af1923SquaredL2DistanceKernelIfEEviiPKT_S4_PS2_)
        .other          _ZN6caffe270_GLOBAL__N__46_tmpxft_00006818_00000000_7_distance_op_cpp1_ii_09a8af1923SquaredL2DistanceKernelIfEEviiPKT_S4_PS2_,@"STO_CUDA_ENTRY STV_DEFAULT"
_ZN6caffe270_GLOBAL__N__46_tmpxft_00006818_00000000_7_distance_op_cpp1_ii_09a8af1923SquaredL2DistanceKernelIfEEviiPKT_S4_PS2_:
.text._ZN6caffe270_GLOBAL__N__46_tmpxft_00006818_00000000_7_distance_op_cpp1_ii_09a8af1923SquaredL2DistanceKernelIfEEviiPKT_S4_PS2_:
        /* <DEDUP_REMOVED lines=16> */
.L_x_63:
        /* <DEDUP_REMOVED lines=9> */
.L_x_62:
        /* <DEDUP_REMOVED lines=8> */
[----:B------:R-:W-:-:S08]  /*0210*/  FFMA R9, R16, R16, R9 ;  /* 0x0000001010097223 */ /* 0x000fd00000000009 */
[----:B------:R-:W-:Y:S05]  /*0220*/  @!P0 BRA `(.L_x_62) ;  /* 0xfffffffc00d88947 */ /* 0x000fea000383ffff */
.L_x_61:
[----:B------:R-:W-:Y:S05]  /*0230*/  BSYNC.RECONVERGENT B0 ;  /* 0x0000000000007941 */ /* 0x000fea0003800200 */
.L_x_60:
        /* <DEDUP_REMOVED lines=28> */
[----:B-1----:R-:W-:Y:S02]  /*0400*/  ISETP.GE.AND P0, PT, R7, UR4, PT ;  /* 0x0000000407007c0c */ /* 0x002fe4000bf06270 */
[----:B------:R-:W-:-:S05]  /*0410*/  @!P1 FMUL R11, R11, 0.5 ;  /* 0x3f0000000b0b9820 */ /* 0x000fca0000400000 */
[----:B------:R0:W-:Y:S06]  /*0420*/  @!P1 STG.E desc[UR8][R2.64], R11 ;  /* 0x0000000b02009986 */ /* 0x0001ec000c101908 */
[----:B------:R-:W-:Y:S05]  /*0430*/  @!P0 BRA `(.L_x_63) ;  /* 0xfffffffc00308947 */ /* 0x000fea000383ffff */
[----:B------:R-:W-:Y:S05]  /*0440*/  EXIT ;  /* 0x000000000000794d */ /* 0x000fea0003800000 */
.L_x_64:
        /* <DEDUP_REMOVED lines=11> */
.L_x_79:


//--------------------- .nv.shared.reserved.0     --------------------------
	.section	.nv.shared.reserved.0,"aw",@nobits
	.weak		__nv_reservedSMEM_offset_0_alias
	.size		__nv_reservedSMEM_offset_0_alias, 0, 64
	.other		__nv_reservedSMEM_offset_0_alias,@"STO_CUDA_RESERVED_SHARED STV_DEFAULT"
__nv_reservedSMEM_offset_0_alias:
	.zero		0
	.zero		64


//--------------------- .nv.global                --------------------------
	.section	.nv.global,"aw",@nobits
	.align	8
.nv.global:
	.type		_ZTVN10__cxxabiv120__si_class_type_infoE,@object
	.size		_ZTVN10__cxxabiv120__si_class_type_infoE,(_ZTTNSt7__cxx1119basic_ostringstreamIcSt11char_traitsIcESaIcEEE - _ZTVN10__cxxabiv120__si_class_type_infoE)
_ZTVN10__cxxabiv120__si_class_type_infoE:
	.zero		8
	.type		_ZTTNSt7__cxx1119basic_ostringstreamIcSt11char_traitsIcESaIcEEE,@object
	.size		_ZTTNSt7__cxx1119basic_ostringstreamIcSt11char_traitsIcESaIcEEE,(_ZTVN10__cxxabiv120__function_type_infoE - _ZTTNSt7__cxx1119basic_ostringstreamIcSt11char_traitsIcESaIcEEE)
_ZTTNSt7__cxx1119basic_ostringstreamIcSt11char_traitsIcESaIcEEE:
	.zero		8
	.type		_ZTVN10__cxxabiv120__function_type_infoE,@object
	.size		_ZTVN10__cxxabiv120__function_type_infoE,(_ZTTSo - _ZTVN10__cxxabiv120__function_type_infoE)
_ZTVN10__cxxabiv120__function_type_infoE:
	.zero		8
	.type		_ZTTSo,@object
	.size		_ZTTSo,(_ZTVN10__cxxabiv119__pointer_type_infoE - _ZTTSo)
_ZTTSo:
	.zero		8
	.type		_ZTVN10__cxxabiv119__pointer_type_infoE,@object
	.size		_ZTVN10__cxxabiv119__pointer_type_infoE,(_ZTVN10__cxxabiv117__class_type_infoE - _ZTVN10__cxxabiv119__pointer_type_infoE)
_ZTVN10__cxxabiv119__pointer_type_infoE:
	.zero		8
	.type		_ZTVN10__cxxabiv117__class_type_infoE,@object
	.size		_ZTVN10__cxxabiv117__class_type_infoE,(_ZTVSt9basic_iosIcSt11char_traitsIcEE - _ZTVN10__cxxabiv117__class_type_infoE)
_ZTVN10__cxxabiv117__class_type_infoE:
	.zero		8
	.type		_ZTVSt9basic_iosIcSt11char_traitsIcEE,@object
	.size		_ZTVSt9basic_iosIcSt11char_traitsIcEE,(_ZTVN3c1011StorageImplE - _ZTVSt9basic_iosIcSt11char_traitsIcEE)
_ZTVSt9basic_iosIcSt11char_traitsIcEE:
	.zero		32
	.type		_ZTVN3c1011StorageImplE,@object
	.size		_ZTVN3c1011StorageImplE,(_ZTVN3c105ErrorE - _ZTVN3c1011StorageImplE)
_ZTVN3c1011StorageImplE:
	.zero		40
	.type		_ZTVN3c105ErrorE,@object
	.size		_ZTVN3c105ErrorE,(_ZTVSt9exception - _ZTVN3c105ErrorE)
_ZTVN3c105ErrorE:
	.zero		40
	.type		_ZTVSt9exception,@object
	.size		_ZTVSt9exception,(_ZTVN3c1020intrusive_ptr_targetE - _ZTVSt9exception)
_ZTVSt9exception:
	.zero		40
	.type		_ZTVN3c1020intrusive_ptr_targetE,@object
	.size		_ZTVN3c1020intrusive_ptr_targetE,(_ZTVSt15basic_streambufIcSt11char_traitsIcEE - _ZTVN3c1020intrusive_ptr_targetE)
_ZTVN3c1020intrusive_ptr_targetE:
	.zero		40
	.type		_ZTVSt15basic_streambufIcSt11char_traitsIcEE,@object
	.size		_ZTVSt15basic_streambufIcSt11char_traitsIcEE,(_ZTVNSt7__cxx1115basic_stringbufIcSt11char_traitsIcESaIcEEE - _ZTVSt15basic_streambufIcSt11char_traitsIcEE)
_ZTVSt15basic_streambufIcSt11char_traitsIcEE:
	.zero		128
	.type		_ZTVNSt7__cxx1115basic_stringbufIcSt11char_traitsIcESaIcEEE,@object
	.size		_ZTVNSt7__cxx1115basic_stringbufIcSt11char_traitsIcESaIcEEE,(_ZTVN6caffe212L1DistanceOpIfNS_11CUDAContextEEE - _ZTVNSt7__cxx1115basic_stringbufIcSt11char_traitsIcESaIcEEE)
_ZTVNSt7__cxx1115basic_stringbufIcSt11char_traitsIcESaIcEEE:
	.zero		128
	.type		_ZTVN6caffe212L1DistanceOpIfNS_11CUDAContextEEE,@object
	.size		_ZTVN6caffe212L1DistanceOpIfNS_11CUDAContextEEE,(_ZTVN6caffe212DotProductOpIfNS_11CUDAContextEEE - _ZTVN6caffe212L1DistanceOpIfNS_11CUDAContextEEE)
_ZTVN6caffe212L1DistanceOpIfNS_11CUDAContextEEE:
	.zero		136
	.type		_ZTVN6caffe212DotProductOpIfNS_11CUDAContextEEE,@object
	.size		_ZTVN6caffe212DotProductOpIfNS_11CUDAContextEEE,(_ZTVN6caffe218CosineSimilarityOpIfNS_11CUDAContextEEE - _ZTVN6caffe212DotProductOpIfNS_11CUDAContextEEE)
_ZTVN6caffe212DotProductOpIfNS_11CUDAContextEEE:
	.zero		136
	.type		_ZTVN6caffe218CosineSimilarityOpIfNS_11CUDAContextEEE,@object
	.size		_ZTVN6caffe218CosineSimilarityOpIfNS_11CUDAContextEEE,(_ZTVN6caffe219SquaredL2DistanceOpIfNS_11CUDAContextEEE - _ZTVN6caffe218CosineSimilarityOpIfNS_11CUDAContextEEE)
_ZTVN6caffe218CosineSimilarityOpIfNS_11CUDAContextEEE:
	.zero		136
	.type		_ZTVN6caffe219SquaredL2DistanceOpIfNS_11CUDAContextEEE,@object
	.size		_ZTVN6caffe219SquaredL2DistanceOpIfNS_11CUDAContextEEE,(_ZTVN6caffe220L1DistanceGradientOpIfNS_11CUDAContextEEE - _ZTVN6caffe219SquaredL2DistanceOpIfNS_11CUDAContextEEE)
_ZTVN6caffe219SquaredL2DistanceOpIfNS_11CUDAContextEEE:
	.zero		136
	.type		_ZTVN6caffe220L1DistanceGradientOpIfNS_11CUDAContextEEE,@object
	.size		_ZTVN6caffe220L1DistanceGradientOpIfNS_11CUDAContextEEE,(_ZTVN6caffe220DotProductGradientOpIfNS_11CUDAContextEEE - _ZTVN6caffe220L1DistanceGradientOpIfNS_11CUDAContextEEE)
_ZTVN6caffe220L1DistanceGradientOpIfNS_11CUDAContextEEE:
	.zero		136
	.type		_ZTVN6caffe220DotProductGradientOpIfNS_11CUDAContextEEE,@object
	.size		_ZTVN6caffe220DotProductGradientOpIfNS_11CUDAContextEEE,(_ZTVN6caffe28OperatorINS_11CUDAContextEEE - _ZTVN6caffe220DotProductGradientOpIfNS_11CUDAContextEEE)
_ZTVN6caffe220DotProductGradientOpIfNS_11CUDAContextEEE:
	.zero		136
	.type		_ZTVN6caffe28OperatorINS_11CUDAContextEEE,@object
	.size		_ZTVN6caffe28OperatorINS_11CUDAContextEEE,(_ZTVN6caffe226CosineSimilarityGradientOpIfNS_11CUDAContextEEE - _ZTVN6caffe28OperatorINS_11CUDAContextEEE)
_ZTVN6caffe28OperatorINS_11CUDAContextEEE:
	.zero		136
	.type		_ZTVN6caffe226CosineSimilarityGradientOpIfNS_11CUDAContextEEE,@object
	.size		_ZTVN6caffe226CosineSimilarityGradientOpIfNS_11CUDAContextEEE,(_ZTVN6caffe227SquaredL2DistanceGradientOpIfNS_11CUDAContextEEE - _ZTVN6caffe226CosineSimilarityGradientOpIfNS_11CUDAContextEEE)
_ZTVN6caffe226CosineSimilarityGradientOpIfNS_11CUDAContextEEE:
	.zero		136
	.type		_ZTVN6caffe227SquaredL2DistanceGradientOpIfNS_11CUDAContextEEE,@object
	.size		_ZTVN6caffe227SquaredL2DistanceGradientOpIfNS_11CUDAContextEEE,(.L_15 - _ZTVN6caffe227SquaredL2DistanceGradientOpIfNS_11CUDAContextEEE)
_ZTVN6caffe227SquaredL2DistanceGradientOpIfNS_11CUDAContextEEE:
	.zero		136
.L_15:


//--------------------- .nv.shared._ZN6caffe270_GLOBAL__N__46_tmpxft_00006818_00000000_7_distance_op_cpp1_ii_09a8af1916DotProductKernelIfEEviiPKT_S4_PS2_ --------------------------
	.section	.nv.shared._ZN6caffe270_GLOBAL__N__46_tmpxft_00006818_00000000_7_distance_op_cpp1_ii_09a8af1916DotProductKernelIfEEviiPKT_S4_PS2_,"aw",@nobits
	.sectionflags	@""
	.align	4
.nv.shared._ZN6caffe270_GLOBAL__N__46_tmpxft_00006818_00000000_7_distance_op_cpp1_ii_09a8af1916DotProductKernelIfEEviiPKT_S4_PS2_:
	.zero		1048


//--------------------- .nv.shared._ZN6caffe270_GLOBAL__N__46_tmpxft_00006818_00000000_7_distance_op_cpp1_ii_09a8af1916L1DistanceKernelIfEEviiPKT_S4_PS2_ --------------------------
	.section	.nv.shared._ZN6caffe270_GLOBAL__N__46_tmpxft_00006818_00000000_7_distance_op_cpp1_ii_09a8af1916L1DistanceKernelIfEEviiPKT_S4_PS2_,"aw",@nobits
	.sectionflags	@""
	.align	4
.nv.shared._ZN6caffe270_GLOBAL__N__46_tmpxft_00006818_00000000_7_distance_op_cpp1_ii_09a8af1916L1DistanceKernelIfEEviiPKT_S4_PS2_:
	.zero		1048


//--------------------- .nv.shared._ZN6caffe270_GLOBAL__N__46_tmpxft_00006818_00000000_7_distance_op_cpp1_ii_09a8af1923SquaredL2DistanceKernelIfEEviiPKT_S4_PS2_ --------------------------
	.section	.nv.shared._ZN6caffe270_GLOBAL__N__46_tmpxft_00006818_00000000_7_distance_op_cpp1_ii_09a8af1923SquaredL2DistanceKernelIfEEviiPKT_S4_PS2_,"aw",@nobits
	.sectionflags	@""
	.align	4
.nv.shared._ZN6caffe270_GLOBAL__N__46_tmpxft_00006818_00000000_7_distance_op_cpp1_ii_09a8af1923SquaredL2DistanceKernelIfEEviiPKT_S4_PS2_:
	.zero		1048


//--------------------- .nv.constant0._ZN6caffe270_GLOBAL__N__46_tmpxft_00006818_00000000_7_distance_op_cpp1_ii_09a8af1924DotProductGradientKernelIfEEviiPKT_S4_S4_PS2_S5_ --------------------------
	.section	.nv.constant0._ZN6caffe270_GLOBAL__N__46_tmpxft_00006818_00000000_7_distance_op_cpp1_ii_09a8af1924DotProductGradientKernelIfEEviiPKT_S4_S4_PS2_S5_,"a",@progbits
	.sectionflags	@""
	.align	4
.nv.constant0._ZN6caffe270_GLOBAL__N__46_tmpxft_00006818_00000000_7_distance_op_cpp1_ii_09a8af1924DotProductGradientKernelIfEEviiPKT_S4_S4_PS2_S5_:
	.zero		944


//--------------------- .nv.constant0._ZN6caffe270_GLOBAL__N__46_tmpxft_00006818_00000000_7_distance_op_cpp1_ii_09a8af1911BatchedAxpyIfEEviiPKT_S4_PS2_ --------------------------
	.section	.nv.constant0._ZN6caffe270_GLOBAL__N__46_tmpxft_00006818_00000000_7_distance_op_cpp1_ii_09a8af1911BatchedAxpyIfEEviiPKT_S4_PS2_,"a",@progbits
	.sectionflags	@""
	.align	4
.nv.constant0._ZN6caffe270_GLOBAL__N__46_tmpxft_00006818_00000000_7_distance_op_cpp1_ii_09a8af1911BatchedAxpyIfEEviiPKT_S4_PS2_:
	.zero		928


//--------------------- .nv.constant0._ZN6caffe270_GLOBAL__N__46_tmpxft_00006818_00000000_7_distance_op_cpp1_ii_09a8af1915Scale2AxpyScaleIfEEviPKT_S4_S4_PS2_ --------------------------
	.section	.nv.constant0._ZN6caffe270_GLOBAL__N__46_tmpxft_00006818_00000000_7_distance_op_cpp1_ii_09a8af1915Scale2AxpyScaleIfEEviPKT_S4_S4_PS2_,"a",@progbits
	.sectionflags	@""
	.align	4
.nv.constant0._ZN6caffe270_GLOBAL__N__46_tmpxft_00006818_00000000_7_distance_op_cpp1_ii_09a8af1915Scale2AxpyScaleIfEEviPKT_S4_S4_PS2_:
	.zero		936


//--------------------- .nv.constant0._ZN6caffe270_GLOBAL__N__46_tmpxft_00006818_00000000_7_distance_op_cpp1_ii_09a8af1910BatchedMulIfEEviiPKT_S4_PS2_ --------------------------
	.section	.nv.constant0._ZN6caffe270_GLOBAL__N__46_tmpxft_00006818_00000000_7_distance_op_cpp1_ii_09a8af1910BatchedMulIfEEviiPKT_S4_PS2_,"a",@progbits
	.sectionflags	@""
	.align	4
.nv.constant0._ZN6caffe270_GLOBAL__N__46_tmpxft_00006818_00000000_7_distance_op_cpp1_ii_09a8af1910BatchedMulIfEEviiPKT_S4_PS2_:
	.zero		928


//--------------------- .nv.constant0._ZN6caffe270_GLOBAL__N__46_tmpxft_00006818_00000000_7_distance_op_cpp1_ii_09a8af1916DotProductKernelIfEEviiPKT_S4_PS2_ --------------------------
	.section	.nv.constant0._ZN6caffe270_GLOBAL__N__46_tmpxft_00006818_00000000_7_distance_op_cpp1_ii_09a8af1916DotProductKernelIfEEviiPKT_S4_PS2_,"a",@progbits
	.sectionflags	@""
	.align	4
.nv.constant0._ZN6caffe270_GLOBAL__N__46_tmpxft_00006818_00000000_7_distance_op_cpp1_ii_09a8af1916DotProductKernelIfEEviiPKT_S4_PS2_:
	.zero		928


//--------------------- .nv.constant0._ZN6caffe270_GLOBAL__N__46_tmpxft_00006818_00000000_7_distance_op_cpp1_ii_09a8af1924L1DistanceGradientKernelIfEEviiPKT_S4_S4_PS2_S5_ --------------------------
	.section	.nv.constant0._ZN6caffe270_GLOBAL__N__46_tmpxft_00006818_00000000_7_distance_op_cpp1_ii_09a8af1924L1DistanceGradientKernelIfEEviiPKT_S4_S4_PS2_S5_,"a",@progbits
	.sectionflags	@""
	.align	4
.nv.constant0._ZN6caffe270_GLOBAL__N__46_tmpxft_00006818_00000000_7_distance_op_cpp1_ii_09a8af1924L1DistanceGradientKernelIfEEviiPKT_S4_S4_PS2_S5_:
	.zero		944


//--------------------- .nv.constant0._ZN6caffe270_GLOBAL__N__46_tmpxft_00006818_00000000_7_distance_op_cpp1_ii_09a8af1916L1DistanceKernelIfEEviiPKT_S4_PS2_ --------------------------
	.section	.nv.constant0._ZN6caffe270_GLOBAL__N__46_tmpxft_00006818_00000000_7_distance_op_cpp1_ii_09a8af1916L1DistanceKernelIfEEviiPKT_S4_PS2_,"a",@progbits
	.sectionflags	@""
	.align	4
.nv.constant0._ZN6caffe270_GLOBAL__N__46_tmpxft_00006818_00000000_7_distance_op_cpp1_ii_09a8af1916L1DistanceKernelIfEEviiPKT_S4_PS2_:
	.zero		928


//--------------------- .nv.constant0._ZN6caffe270_GLOBAL__N__46_tmpxft_00006818_00000000_7_distance_op_cpp1_ii_09a8af1918StripedScaleKernelIfEEviiPKT_S4_PS2_ --------------------------
	.section	.nv.constant0._ZN6caffe270_GLOBAL__N__46_tmpxft_00006818_00000000_7_distance_op_cpp1_ii_09a8af1918StripedScaleKernelIfEEviiPKT_S4_PS2_,"a",@progbits
	.sectionflags	@""
	.align	4
.nv.constant0._ZN6caffe270_GLOBAL__N__46_tmpxft_00006818_00000000_7_distance_op_cpp1_ii_09a8af1918StripedScaleKernelIfEEviiPKT_S4_PS2_:
	.zero		928


//--------------------- .nv.constant0._ZN6caffe270_GLOBAL__N__46_tmpxft_00006818_00000000_7_distance_op_cpp1_ii_09a8af1923SquaredL2DistanceKernelIfEEviiPKT_S4_PS2_ --------------------------
	.section	.nv.constant0._ZN6caffe270_GLOBAL__N__46_tmpxft_00006818_00000000_7_distance_op_cpp1_ii_09a8af1923SquaredL2DistanceKernelIfEEviiPKT_S4_PS2_,"a",@progbits
	.sectionflags	@""
	.align	4
.nv.constant0._ZN6caffe270_GLOBAL__N__46_tmpxft_00006818_00000000_7_distance_op_cpp1_ii_09a8af1923SquaredL2DistanceKernelIfEEviiPKT_S4_PS2_:
	.zero		928


//--------------------- SYMBOLS --------------------------

	.type		.nv.reservedSmem.offset0,@object
	.size		.nv.reservedSmem.offset0,0x4
	.type		.nv.reservedSmem.cap,@object
	.size		.nv.reservedSmem.cap,0x4
